	.target	sm_90a

	.elftype	@"ET_EXEC"


//--------------------- .note.nv.tkinfo           --------------------------
	.section	.note.nv.tkinfo,"",@"SHT_NOTE"
	.sectionflags	@"SHF_NOTE_NV_TKINFO"
	.tkinfo
        /*0018*/ 	.word	0x00000002
        /*0030*/ 	.string	""
        /*0030*/ 	.string	"ptxas"
        /*0030*/ 	.string	"Cuda compilation tools, release 13.0, V13.0.88"
        /*0030*/ 	.string	"Build cuda_13.0.r13.0/compiler.36424714_0"
        /*0030*/ 	.string	"-arch sm_90a -m 64 "



//--------------------- .note.nv.cuinfo           --------------------------
	.section	.note.nv.cuinfo,"",@"SHT_NOTE"
	.sectionflags	@"SHF_NOTE_NV_CUINFO"
        /*0018*/ 	.short	0x0002
        /*001a*/ 	.short	0x005a
        /*001c*/ 	.short	0x0082
	.zero		2


//--------------------- .nv.info                  --------------------------
	.section	.nv.info,"",@"SHT_CUDA_INFO"
	.align	4


	//----- nvinfo : EIATTR_REGCOUNT
	.align		4
        /*0000*/ 	.byte	0x04, 0x2f
        /*0002*/ 	.short	(.L_15 - .L_14)
	.align		4
.L_14:
        /*0004*/ 	.word	index@(_ZN7cutlass13device_kernelINS_4fmha6kernel28FmhaKernelTmaWarpSpecializedINS1_10collective30FmhaMainloopTmaWarpSpecializedINS_6half_tEffN4cute5tupleIJNS7_1CILi128EEENS9_ILi64EEENS9_ILi32EEEEEENS8_IJiNS9_ILi1EEENS8_IJiiEEEEEESG_SG_NS4_14ResidualFusionEJNS2_6OptionILNS2_3TagE0ENS9_ILb1EEEEENSI_ILSJ_2ESK_EEEEENS4_15FmhaFwdEpilogueIS6_fNS8_IJSB_SC_SB_EEEEENS2_23PersistentTileSchedulerEJSL_SM_EEEEEvNT_6ParamsE)
        /*0008*/ 	.word	0x000000a8


	//----- nvinfo : EIATTR_FRAME_SIZE
	.align		4
.L_15:
        /*000c*/ 	.byte	0x04, 0x11
        /*000e*/ 	.short	(.L_17 - .L_16)
	.align		4
.L_16:
        /*0010*/ 	.word	index@($__internal_0_$__cuda_sm20_rcp_rn_f32_slowpath)
        /*0014*/ 	.word	0x00000000


	//----- nvinfo : EIATTR_FRAME_SIZE
	.align		4
.L_17:
        /*0018*/ 	.byte	0x04, 0x11
        /*001a*/ 	.short	(.L_19 - .L_18)
	.align		4
.L_18:
        /*001c*/ 	.word	index@(_ZN7cutlass13device_kernelINS_4fmha6kernel28FmhaKernelTmaWarpSpecializedINS1_10collective30FmhaMainloopTmaWarpSpecializedINS_6half_tEffN4cute5tupleIJNS7_1CILi128EEENS9_ILi64EEENS9_ILi32EEEEEENS8_IJiNS9_ILi1EEENS8_IJiiEEEEEESG_SG_NS4_14ResidualFusionEJNS2_6OptionILNS2_3TagE0ENS9_ILb1EEEEENSI_ILSJ_2ESK_EEEEENS4_15FmhaFwdEpilogueIS6_fNS8_IJSB_SC_SB_EEEEENS2_23PersistentTileSchedulerEJSL_SM_EEEEEvNT_6ParamsE)
        /*0020*/ 	.word	0x00000000


	//----- nvinfo : EIATTR_MIN_STACK_SIZE
	.align		4
.L_19:
        /*0024*/ 	.byte	0x04, 0x12
        /*0026*/ 	.short	(.L_21 - .L_20)
	.align		4
.L_20:
        /*0028*/ 	.word	index@(_ZN7cutlass13device_kernelINS_4fmha6kernel28FmhaKernelTmaWarpSpecializedINS1_10collective30FmhaMainloopTmaWarpSpecializedINS_6half_tEffN4cute5tupleIJNS7_1CILi128EEENS9_ILi64EEENS9_ILi32EEEEEENS8_IJiNS9_ILi1EEENS8_IJiiEEEEEESG_SG_NS4_14ResidualFusionEJNS2_6OptionILNS2_3TagE0ENS9_ILb1EEEEENSI_ILSJ_2ESK_EEEEENS4_15FmhaFwdEpilogueIS6_fNS8_IJSB_SC_SB_EEEEENS2_23PersistentTileSchedulerEJSL_SM_EEEEEvNT_6ParamsE)
        /*002c*/ 	.word	0x00000000
.L_21:


//--------------------- .nv.compat                --------------------------
	.section	.nv.compat,"",@"SHT_CUDA_COMPAT_INFO"
	.align	4
        /*0000*/ 	.byte	0x02, 0x09, 0x01, 0x00, 0x02, 0x02, 0x04, 0x00, 0x02, 0x05, 0x05, 0x00, 0x03, 0x07, 0x01, 0x01
        /*0010*/ 	.byte	0x02, 0x03, 0x01, 0x00, 0x02, 0x06, 0x01, 0x00, 0x04, 0x0b, 0x08, 0x00, 0x00, 0x00, 0x00, 0x00
        /*0020*/ 	.byte	0x00, 0x00, 0x00, 0x00


//--------------------- .nv.info._ZN7cutlass13device_kernelINS_4fmha6kernel28FmhaKernelTmaWarpSpecializedINS1_10collective30FmhaMainloopTmaWarpSpecializedINS_6half_tEffN4cute5tupleIJNS7_1CILi128EEENS9_ILi64EEENS9_ILi32EEEEEENS8_IJiNS9_ILi1EEENS8_IJiiEEEEEESG_SG_NS4_14ResidualFusionEJNS2_6OptionILNS2_3TagE0ENS9_ILb1EEEEENSI_ILSJ_2ESK_EEEEENS4_15FmhaFwdEpilogueIS6_fNS8_IJSB_SC_SB_EEEEENS2_23PersistentTileSchedulerEJSL_SM_EEEEEvNT_6ParamsE --------------------------
	.section	.nv.info._ZN7cutlass13device_kernelINS_4fmha6kernel28FmhaKernelTmaWarpSpecializedINS1_10collective30FmhaMainloopTmaWarpSpecializedINS_6half_tEffN4cute5tupleIJNS7_1CILi128EEENS9_ILi64EEENS9_ILi32EEEEEENS8_IJiNS9_ILi1EEENS8_IJiiEEEEEESG_SG_NS4_14ResidualFusionEJNS2_6OptionILNS2_3TagE0ENS9_ILb1EEEEENSI_ILSJ_2ESK_EEEEENS4_15FmhaFwdEpilogueIS6_fNS8_IJSB_SC_SB_EEEEENS2_23PersistentTileSchedulerEJSL_SM_EEEEEvNT_6ParamsE,"",@"SHT_CUDA_INFO"
	.sectionflags	@""
	.align	4


	//----- nvinfo : EIATTR_CUDA_API_VERSION
	.align		4
        /*0000*/ 	.byte	0x04, 0x37
        /*0002*/ 	.short	(.L_23 - .L_22)
.L_22:
        /*0004*/ 	.word	0x00000082


	//----- nvinfo : EIATTR_KPARAM_INFO
	.align		4
.L_23:
        /*0008*/ 	.byte	0x04, 0x17
        /*000a*/ 	.short	(.L_25 - .L_24)
.L_24:
        /*000c*/ 	.word	0x00000000
        /*0010*/ 	.short	0x0000
        /*0012*/ 	.short	0x0070
        /*0014*/ 	.byte	0x00, 0xf0, 0x01, 0x20


	//----- nvinfo : EIATTR_SPARSE_MMA_MASK
	.align		4
.L_25:
        /*0018*/ 	.byte	0x03, 0x50
        /*001a*/ 	.short	0x0000


	//----- nvinfo : EIATTR_MAXREG_COUNT
	.align		4
        /*001c*/ 	.byte	0x03, 0x1b
        /*001e*/ 	.short	0x00a8


	//----- nvinfo : EIATTR_NUM_BARRIERS
	.align		4
        /*0020*/ 	.byte	0x02, 0x4c
        /*0022*/ 	.byte	0x02
	.zero		1


	//----- nvinfo : EIATTR_EXTERNS
	.align		4
        /*0024*/ 	.byte	0x04, 0x0f
        /*0026*/ 	.short	(.L_27 - .L_26)


	//   ....[0]....
	.align		4
.L_26:
        /*0028*/ 	.word	index@(__assertfail)


	//----- nvinfo : EIATTR_MERCURY_ISA_VERSION
	.align		4
.L_27:
        /*002c*/ 	.byte	0x03, 0x5f
        /*002e*/ 	.short	0x0101


	//----- nvinfo : EIATTR_INT_WARP_WIDE_INSTR_OFFSETS
	.align		4
        /*0030*/ 	.byte	0x04, 0x31
        /*0032*/ 	.short	(.L_29 - .L_28)


	//   ....[0]....
.L_28:
        /*0034*/ 	.word	0x00000760


	//   ....[1]....
        /*0038*/ 	.word	0x00000770


	//   ....[2]....
        /*003c*/ 	.word	0x00000780


	//   ....[3]....
        /*0040*/ 	.word	0x00000790


	//   ....[4]....
        /*0044*/ 	.word	0x00000800


	//   ....[5]....
        /*0048*/ 	.word	0x00000980


	//   ....[6]....
        /*004c*/ 	.word	0x00000a30


	//----- nvinfo : EIATTR_COOP_GROUP_MASK_REGIDS
	.align		4
.L_29:
        /*0050*/ 	.byte	0x04, 0x29
        /*0052*/ 	.short	(.L_31 - .L_30)


	//   ....[0]....
.L_30:
        /*0054*/ 	.word	0xffffffff


	//   ....[1]....
        /*0058*/ 	.word	0xffffffff


	//   ....[2]....
        /*005c*/ 	.word	0xffffffff


	//   ....[3]....
        /*0060*/ 	.word	0xffffffff


	//   ....[4]....
        /*0064*/ 	.word	0xffffffff


	//   ....[5]....
        /*0068*/ 	.word	0xffffffff


	//   ....[6]....
        /*006c*/ 	.word	0xffffffff


	//   ....[7]....
        /*0070*/ 	.word	0xffffffff


	//   ....[8]....
        /*0074*/ 	.word	0xffffffff


	//   ....[9]....
        /*0078*/ 	.word	0xffffffff


	//   ....[10]....
        /*007c*/ 	.word	0xffffffff


	//   ....[11]....
        /*0080*/ 	.word	0xffffffff


	//   ....[12]....
        /*0084*/ 	.word	0xffffffff


	//   ....[13]....
        /*0088*/ 	.word	0xffffffff


	//   ....[14]....
        /*008c*/ 	.word	0xffffffff


	//   ....[15]....
        /*0090*/ 	.word	0xffffffff


	//   ....[16]....
        /*0094*/ 	.word	0xffffffff


	//   ....[17]....
        /*0098*/ 	.word	0xffffffff


	//   ....[18]....
        /*009c*/ 	.word	0xffffffff


	//   ....[19]....
        /*00a0*/ 	.word	0xffffffff


	//   ....[20]....
        /*00a4*/ 	.word	0xffffffff


	//   ....[21]....
        /*00a8*/ 	.word	0xffffffff


	//----- nvinfo : EIATTR_COOP_GROUP_INSTR_OFFSETS
	.align		4
.L_31:
        /*00ac*/ 	.byte	0x04, 0x28
        /*00ae*/ 	.short	(.L_33 - .L_32)


	//   ....[0]....
.L_32:
        /*00b0*/ 	.word	0x00000070


	//   ....[1]....
        /*00b4*/ 	.word	0x000000a0


	//   ....[2]....
        /*00b8*/ 	.word	0x000001d0


	//   ....[3]....
        /*00bc*/ 	.word	0x000003e0


	//   ....[4]....
        /*00c0*/ 	.word	0x000005a0


	//   ....[5]....
        /*00c4*/ 	.word	0x00000700


	//   ....[6]....
        /*00c8*/ 	.word	0x00001940


	//   ....[7]....
        /*00cc*/ 	.word	0x000019a0


	//   ....[8]....
        /*00d0*/ 	.word	0x00001c00


	//   ....[9]....
        /*00d4*/ 	.word	0x00001d40


	//   ....[10]....
        /*00d8*/ 	.word	0x00002eb0


	//   ....[11]....
        /*00dc*/ 	.word	0x00002ee0


	//   ....[12]....
        /*00e0*/ 	.word	0x00003160


	//   ....[13]....
        /*00e4*/ 	.word	0x00003260


	//   ....[14]....
        /*00e8*/ 	.word	0x00004970


	//   ....[15]....
        /*00ec*/ 	.word	0x000049d0


	//   ....[16]....
        /*00f0*/ 	.word	0x00004d00


	//   ....[17]....
        /*00f4*/ 	.word	0x00004e10


	//   ....[18]....
        /*00f8*/ 	.word	0x00005f70


	//   ....[19]....
        /*00fc*/ 	.word	0x00005fa0


	//   ....[20]....
        /*0100*/ 	.word	0x00005fe0


	//   ....[21]....
        /*0104*/ 	.word	0x00006000


	//----- nvinfo : EIATTR_REG_RECONFIG
	.align		4
.L_33:
        /*0108*/ 	.byte	0x01, 0x54
	.zero		2


	//----- nvinfo : EIATTR_SYSCALL_OFFSETS
	.align		4
        /*010c*/ 	.byte	0x04, 0x46
        /*010e*/ 	.short	(.L_35 - .L_34)


	//   ....[0]....
.L_34:
        /*0110*/ 	.word	0x00006940


	//   ....[1]....
        /*0114*/ 	.word	0x00006aa0


	//----- nvinfo : EIATTR_MBARRIER_INSTR_OFFSETS
	.align		4
.L_35:
        /*0118*/ 	.byte	0x04, 0x39
        /*011a*/ 	.short	(.L_37 - .L_36)


	//   ....[0]....
.L_36:
        /*011c*/ 	.word	0x00000390
        /*0120*/ 	.word	0x000000ff
        /*0124*/ 	.word	0x00009450
        /*0128*/ 	.short	0x0100
        /*012a*/ 	.byte	0x08
	.zero		1


	//   ....[1]....
        /*012c*/ 	.word	0x000003a0
        /*0130*/ 	.word	0x000000ff
        /*0134*/ 	.word	0x00009460
        /*0138*/ 	.short	0x0100
        /*013a*/ 	.byte	0x08
	.zero		1


	//   ....[2]....
        /*013c*/ 	.word	0x000003b0
        /*0140*/ 	.word	0x000000ff
        /*0144*/ 	.word	0x00009458
        /*0148*/ 	.short	0x0100
        /*014a*/ 	.byte	0x08
	.zero		1


	//   ....[3]....
        /*014c*/ 	.word	0x000003c0
        /*0150*/ 	.word	0x000000ff
        /*0154*/ 	.word	0x00009468
        /*0158*/ 	.short	0x0100
        /*015a*/ 	.byte	0x08
	.zero		1


	//   ....[4]....
        /*015c*/ 	.word	0x000004f0
        /*0160*/ 	.word	0x000000ff
        /*0164*/ 	.word	0x00009400
        /*0168*/ 	.short	0x0100
        /*016a*/ 	.byte	0x08
	.zero		1


	//   ....[5]....
        /*016c*/ 	.word	0x00000500
        /*0170*/ 	.word	0x000000ff
        /*0174*/ 	.word	0x00009428
        /*0178*/ 	.short	0x0100
        /*017a*/ 	.byte	0x08
	.zero		1


	//   ....[6]....
        /*017c*/ 	.word	0x00000510
        /*0180*/ 	.word	0x000000ff
        /*0184*/ 	.word	0x00009408
        /*0188*/ 	.short	0x0100
        /*018a*/ 	.byte	0x08
	.zero		1


	//   ....[7]....
        /*018c*/ 	.word	0x00000520
        /*0190*/ 	.word	0x000000ff
        /*0194*/ 	.word	0x00009430
        /*0198*/ 	.short	0x0100
        /*019a*/ 	.byte	0x08
	.zero		1


	//   ....[8]....
        /*019c*/ 	.word	0x00000530
        /*01a0*/ 	.word	0x000000ff
        /*01a4*/ 	.word	0x00009410
        /*01a8*/ 	.short	0x0100
        /*01aa*/ 	.byte	0x08
	.zero		1


	//   ....[9]....
        /*01ac*/ 	.word	0x00000540
        /*01b0*/ 	.word	0x000000ff
        /*01b4*/ 	.word	0x00009438
        /*01b8*/ 	.short	0x0100
        /*01ba*/ 	.byte	0x08
	.zero		1


	//   ....[10]....
        /*01bc*/ 	.word	0x00000550
        /*01c0*/ 	.word	0x000000ff
        /*01c4*/ 	.word	0x00009418
        /*01c8*/ 	.short	0x0100
        /*01ca*/ 	.byte	0x08
	.zero		1


	//   ....[11]....
        /*01cc*/ 	.word	0x00000560
        /*01d0*/ 	.word	0x000000ff
        /*01d4*/ 	.word	0x00009440
        /*01d8*/ 	.short	0x0100
        /*01da*/ 	.byte	0x08
	.zero		1


	//   ....[12]....
        /*01dc*/ 	.word	0x00000570
        /*01e0*/ 	.word	0x000000ff
        /*01e4*/ 	.word	0x00009420
        /*01e8*/ 	.short	0x0100
        /*01ea*/ 	.byte	0x08
	.zero		1


	//   ....[13]....
        /*01ec*/ 	.word	0x00000580
        /*01f0*/ 	.word	0x000000ff
        /*01f4*/ 	.word	0x00009448
        /*01f8*/ 	.short	0x0100
        /*01fa*/ 	.byte	0x08
	.zero		1


	//   ....[14]....
        /*01fc*/ 	.word	0x000006b0
        /*0200*/ 	.word	0x000000ff
        /*0204*/ 	.word	0x00009470
        /*0208*/ 	.short	0x0100
        /*020a*/ 	.byte	0x08
	.zero		1


	//   ....[15]....
        /*020c*/ 	.word	0x000006c0
        /*0210*/ 	.word	0x000000ff
        /*0214*/ 	.word	0x00009480
        /*0218*/ 	.short	0x0100
        /*021a*/ 	.byte	0x08
	.zero		1


	//   ....[16]....
        /*021c*/ 	.word	0x000006d0
        /*0220*/ 	.word	0x000000ff
        /*0224*/ 	.word	0x00009478
        /*0228*/ 	.short	0x0100
        /*022a*/ 	.byte	0x08
	.zero		1


	//   ....[17]....
        /*022c*/ 	.word	0x000006e0
        /*0230*/ 	.word	0x000000ff
        /*0234*/ 	.word	0x00009488
        /*0238*/ 	.short	0x0100
        /*023a*/ 	.byte	0x08
	.zero		1


	//   ....[18]....
        /*023c*/ 	.word	0x00000820
        /*0240*/ 	.word	0x000000ff
        /*0244*/ 	.word	0x00009490
        /*0248*/ 	.short	0x0100
        /*024a*/ 	.byte	0x06
	.zero		1


	//   ....[19]....
        /*024c*/ 	.word	0x00000830
        /*0250*/ 	.word	0x000000ff
        /*0254*/ 	.word	0x00009498
        /*0258*/ 	.short	0x0100
        /*025a*/ 	.byte	0x06
	.zero		1


	//   ....[20]....
        /*025c*/ 	.word	0x00000840
        /*0260*/ 	.word	0x000000ff
        /*0264*/ 	.word	0x000094a0
        /*0268*/ 	.short	0x0100
        /*026a*/ 	.byte	0x06
	.zero		1


	//   ....[21]....
        /*026c*/ 	.word	0x00000850
        /*0270*/ 	.word	0x000000ff
        /*0274*/ 	.word	0x000094a8
        /*0278*/ 	.short	0x0100
        /*027a*/ 	.byte	0x06
	.zero		1


	//   ....[22]....
        /*027c*/ 	.word	0x00000950
        /*0280*/ 	.word	0x000000ff
        /*0284*/ 	.word	0x000094c0
        /*0288*/ 	.short	0x0100
        /*028a*/ 	.byte	0x08
	.zero		1


	//   ....[23]....
        /*028c*/ 	.word	0x00000960
        /*0290*/ 	.word	0x000000ff
        /*0294*/ 	.word	0x000094c8
        /*0298*/ 	.short	0x0100
        /*029a*/ 	.byte	0x08
	.zero		1


	//   ....[24]....
        /*029c*/ 	.word	0x00000a60
        /*02a0*/ 	.word	0x000000ff
        /*02a4*/ 	.word	0x000094b0
        /*02a8*/ 	.short	0x0100
        /*02aa*/ 	.byte	0x06
	.zero		1


	//   ....[25]....
        /*02ac*/ 	.word	0x00001290
        /*02b0*/ 	.word	0x000000ff
        /*02b4*/ 	.word	0x00009450
        /*02b8*/ 	.short	0x010a
        /*02ba*/ 	.byte	0x04
	.zero		1


	//   ....[26]....
        /*02bc*/ 	.word	0x00001340
        /*02c0*/ 	.word	0x000000ff
        /*02c4*/ 	.word	0x00009400
        /*02c8*/ 	.short	0x010a
        /*02ca*/ 	.byte	0x0e
	.zero		1


	//   ....[27]....
        /*02cc*/ 	.word	0x00001360
        /*02d0*/ 	.word	0x000000ff
        /*02d4*/ 	.word	0xfffffff8
        /*02d8*/ 	.short	0x010a
        /*02da*/ 	.byte	0x0c
	.zero		1


	//   ....[28]....
        /*02dc*/ 	.word	0x00002690
        /*02e0*/ 	.word	0x0000001e
        /*02e4*/ 	.word	0x00000000
        /*02e8*/ 	.short	0x0101
        /*02ea*/ 	.byte	0x0f
	.zero		1


	//   ....[29]....
        /*02ec*/ 	.word	0x000028d0
        /*02f0*/ 	.word	0x000000ff
        /*02f4*/ 	.word	0x00009400
        /*02f8*/ 	.short	0x010a
        /*02fa*/ 	.byte	0x06
	.zero		1


	//   ....[30]....
        /*02fc*/ 	.word	0x00002ab0
        /*0300*/ 	.word	0x000000ff
        /*0304*/ 	.word	0x00000000
        /*0308*/ 	.short	0x0101
        /*030a*/ 	.byte	0x06
	.zero		1


	//   ....[31]....
        /*030c*/ 	.word	0x00002c10
        /*0310*/ 	.word	0x000000ff
        /*0314*/ 	.word	0x00009400
        /*0318*/ 	.short	0x010a
        /*031a*/ 	.byte	0x06
	.zero		1


	//   ....[32]....
        /*031c*/ 	.word	0x00003cc0
        /*0320*/ 	.word	0x000000ff
        /*0324*/ 	.word	0x00009400
        /*0328*/ 	.short	0x010a
        /*032a*/ 	.byte	0x06
	.zero		1


	//   ....[33]....
        /*032c*/ 	.word	0x00003f30
        /*0330*/ 	.word	0x000000ff
        /*0334*/ 	.word	0x00009400
        /*0338*/ 	.short	0x010a
        /*033a*/ 	.byte	0x06
	.zero		1


	//   ....[34]....
        /*033c*/ 	.word	0x00004100
        /*0340*/ 	.word	0x000000ff
        /*0344*/ 	.word	0x00000000
        /*0348*/ 	.short	0x0101
        /*034a*/ 	.byte	0x06
	.zero		1


	//   ....[35]....
        /*034c*/ 	.word	0x000041b0
        /*0350*/ 	.word	0x000000ff
        /*0354*/ 	.word	0x00000000
        /*0358*/ 	.short	0x0101
        /*035a*/ 	.byte	0x06
	.zero		1


	//   ....[36]....
        /*035c*/ 	.word	0x00004360
        /*0360*/ 	.word	0x000000ff
        /*0364*/ 	.word	0x00009400
        /*0368*/ 	.short	0x010a
        /*036a*/ 	.byte	0x06
	.zero		1


	//   ....[37]....
        /*036c*/ 	.word	0x00005890
        /*0370*/ 	.word	0x000000ff
        /*0374*/ 	.word	0x00009400
        /*0378*/ 	.short	0x010a
        /*037a*/ 	.byte	0x06
	.zero		1


	//   ....[38]....
        /*037c*/ 	.word	0x00005a90
        /*0380*/ 	.word	0x000000ff
        /*0384*/ 	.word	0x00009400
        /*0388*/ 	.short	0x010a
        /*038a*/ 	.byte	0x06
	.zero		1


	//   ....[39]....
        /*038c*/ 	.word	0x00005c60
        /*0390*/ 	.word	0x000000ff
        /*0394*/ 	.word	0x00000000
        /*0398*/ 	.short	0x0101
        /*039a*/ 	.byte	0x06
	.zero		1


	//   ....[40]....
        /*039c*/ 	.word	0x00005d10
        /*03a0*/ 	.word	0x000000ff
        /*03a4*/ 	.word	0x00000000
        /*03a8*/ 	.short	0x0101
        /*03aa*/ 	.byte	0x06
	.zero		1


	//   ....[41]....
        /*03ac*/ 	.word	0x00005ec0
        /*03b0*/ 	.word	0x000000ff
        /*03b4*/ 	.word	0x00000000
        /*03b8*/ 	.short	0x0101
        /*03ba*/ 	.byte	0x04
	.zero		1


	//   ....[42]....
        /*03bc*/ 	.word	0x00005f40
        /*03c0*/ 	.word	0x000000ff
        /*03c4*/ 	.word	0x00000000
        /*03c8*/ 	.short	0x0101
        /*03ca*/ 	.byte	0x0d
	.zero		1


	//   ....[43]....
        /*03cc*/ 	.word	0x00006440
        /*03d0*/ 	.word	0x000000ff
        /*03d4*/ 	.word	0x00000008
        /*03d8*/ 	.short	0x010a
        /*03da*/ 	.byte	0x0c
	.zero		1


	//   ....[44]....
        /*03dc*/ 	.word	0x00007010
        /*03e0*/ 	.word	0x00000000
        /*03e4*/ 	.word	0x00009490
        /*03e8*/ 	.short	0x0101
        /*03ea*/ 	.byte	0x30
	.zero		1


	//   ....[45]....
        /*03ec*/ 	.word	0x000073d0
        /*03f0*/ 	.word	0x00000007
        /*03f4*/ 	.word	0x00009460
        /*03f8*/ 	.short	0x010a
        /*03fa*/ 	.byte	0x3f
	.zero		1


	//   ....[46]....
        /*03fc*/ 	.word	0x00007650
        /*0400*/ 	.word	0x00000007
        /*0404*/ 	.word	0x000094b0
        /*0408*/ 	.short	0x0101
        /*040a*/ 	.byte	0x3f
	.zero		1


	//   ....[47]....
        /*040c*/ 	.word	0x00007660
        /*0410*/ 	.word	0x00000007
        /*0414*/ 	.word	0x000094b0
        /*0418*/ 	.short	0x010a
        /*041a*/ 	.byte	0x3f
	.zero		1


	//   ....[48]....
        /*041c*/ 	.word	0x00007700
        /*0420*/ 	.word	0x00000004
        /*0424*/ 	.word	0x00009460
        /*0428*/ 	.short	0x010a
        /*042a*/ 	.byte	0x3f
	.zero		1


	//   ....[49]....
        /*042c*/ 	.word	0x00007c70
        /*0430*/ 	.word	0x00000008
        /*0434*/ 	.word	0x00009428
        /*0438*/ 	.short	0x010a
        /*043a*/ 	.byte	0x3f
	.zero		1


	//   ....[50]....
        /*043c*/ 	.word	0x00007ee0
        /*0440*/ 	.word	0x00000004
        /*0444*/ 	.word	0x000094b0
        /*0448*/ 	.short	0x0101
        /*044a*/ 	.byte	0x3f
	.zero		1


	//   ....[51]....
        /*044c*/ 	.word	0x00007ef0
        /*0450*/ 	.word	0x00000004
        /*0454*/ 	.word	0x000094b0
        /*0458*/ 	.short	0x010a
        /*045a*/ 	.byte	0x3f
	.zero		1


	//   ....[52]....
        /*045c*/ 	.word	0x00007fa0
        /*0460*/ 	.word	0x00000007
        /*0464*/ 	.word	0x00009428
        /*0468*/ 	.short	0x010a
        /*046a*/ 	.byte	0x3f
	.zero		1


	//   ....[53]....
        /*046c*/ 	.word	0x000082a0
        /*0470*/ 	.word	0x00000007
        /*0474*/ 	.word	0x00009428
        /*0478*/ 	.short	0x010a
        /*047a*/ 	.byte	0x3f
	.zero		1


	//   ....[54]....
        /*047c*/ 	.word	0x00008530
        /*0480*/ 	.word	0x00000007
        /*0484*/ 	.word	0x00009428
        /*0488*/ 	.short	0x010a
        /*048a*/ 	.byte	0x3f
	.zero		1


	//   ....[55]....
        /*048c*/ 	.word	0x00008810
        /*0490*/ 	.word	0x00000003
        /*0494*/ 	.word	0x00009450
        /*0498*/ 	.short	0x010a
        /*049a*/ 	.byte	0x3f
	.zero		1


	//   ....[56]....
        /*049c*/ 	.word	0x00008870
        /*04a0*/ 	.word	0x00000005
        /*04a4*/ 	.word	0x00009400
        /*04a8*/ 	.short	0x010a
        /*04aa*/ 	.byte	0x3f
	.zero		1


	//   ....[57]....
        /*04ac*/ 	.word	0x000088d0
        /*04b0*/ 	.word	0x00000000
        /*04b4*/ 	.word	0xfffffff8
        /*04b8*/ 	.short	0x010a
        /*04ba*/ 	.byte	0x3f
	.zero		1


	//   ....[58]....
        /*04bc*/ 	.word	0x00008930
        /*04c0*/ 	.word	0x00000008
        /*04c4*/ 	.word	0x00009400
        /*04c8*/ 	.short	0x010a
        /*04ca*/ 	.byte	0x3f
	.zero		1


	//   ....[59]....
        /*04cc*/ 	.word	0x00008990
        /*04d0*/ 	.word	0x0000000d
        /*04d4*/ 	.word	0x00009400
        /*04d8*/ 	.short	0x010a
        /*04da*/ 	.byte	0x3f
	.zero		1


	//   ....[60]....
        /*04dc*/ 	.word	0x000089f0
        /*04e0*/ 	.word	0x00000008
        /*04e4*/ 	.word	0x00009400
        /*04e8*/ 	.short	0x010a
        /*04ea*/ 	.byte	0x3f
	.zero		1


	//   ....[61]....
        /*04ec*/ 	.word	0x00008a50
        /*04f0*/ 	.word	0x0000000b
        /*04f4*/ 	.word	0x00009400
        /*04f8*/ 	.short	0x010a
        /*04fa*/ 	.byte	0x3f
	.zero		1


	//   ....[62]....
        /*04fc*/ 	.word	0x00008ab0
        /*0500*/ 	.word	0x00000009
        /*0504*/ 	.word	0x00009400
        /*0508*/ 	.short	0x010a
        /*050a*/ 	.byte	0x3f
	.zero		1


	//   ....[63]....
        /*050c*/ 	.word	0x00008b10
        /*0510*/ 	.word	0x00000003
        /*0514*/ 	.word	0x00000008
        /*0518*/ 	.short	0x010a
        /*051a*/ 	.byte	0x3f
	.zero		1


	//   ....[64]....
        /*051c*/ 	.word	0x00008be0
        /*0520*/ 	.word	0x00000007
        /*0524*/ 	.word	0x00009460
        /*0528*/ 	.short	0x010a
        /*052a*/ 	.byte	0x3f
	.zero		1


	//   ....[65]....
        /*052c*/ 	.word	0x00008c30
        /*0530*/ 	.word	0x00000007
        /*0534*/ 	.word	0x000094b0
        /*0538*/ 	.short	0x010a
        /*053a*/ 	.byte	0x3f
	.zero		1


	//   ....[66]....
        /*053c*/ 	.word	0x00008c80
        /*0540*/ 	.word	0x00000004
        /*0544*/ 	.word	0x00009460
        /*0548*/ 	.short	0x010a
        /*054a*/ 	.byte	0x3f
	.zero		1


	//   ....[67]....
        /*054c*/ 	.word	0x00008d50
        /*0550*/ 	.word	0x00000008
        /*0554*/ 	.word	0x00009428
        /*0558*/ 	.short	0x010a
        /*055a*/ 	.byte	0x3f
	.zero		1


	//   ....[68]....
        /*055c*/ 	.word	0x00008da0
        /*0560*/ 	.word	0x00000004
        /*0564*/ 	.word	0x000094b0
        /*0568*/ 	.short	0x010a
        /*056a*/ 	.byte	0x3f
	.zero		1


	//   ....[69]....
        /*056c*/ 	.word	0x00008df0
        /*0570*/ 	.word	0x00000007
        /*0574*/ 	.word	0x00009428
        /*0578*/ 	.short	0x010a
        /*057a*/ 	.byte	0x3f
	.zero		1


	//   ....[70]....
        /*057c*/ 	.word	0x00008e40
        /*0580*/ 	.word	0x00000007
        /*0584*/ 	.word	0x00009428
        /*0588*/ 	.short	0x010a
        /*058a*/ 	.byte	0x3f
	.zero		1


	//   ....[71]....
        /*058c*/ 	.word	0x00008e90
        /*0590*/ 	.word	0x00000007
        /*0594*/ 	.word	0x00009428
        /*0598*/ 	.short	0x010a
        /*059a*/ 	.byte	0x3f
	.zero		1


	//----- nvinfo : EIATTR_NUM_MBARRIERS
	.align		4
.L_37:
        /*059c*/ 	.byte	0x03, 0x38
        /*059e*/ 	.short	0x0019


	//----- nvinfo : EIATTR_EXIT_INSTR_OFFSETS
	.align		4
        /*05a0*/ 	.byte	0x04, 0x1c
        /*05a2*/ 	.short	(.L_39 - .L_38)


	//   ....[0]....
.L_38:
        /*05a4*/ 	.word	0x00000ac0


	//   ....[1]....
        /*05a8*/ 	.word	0x00000b30


	//   ....[2]....
        /*05ac*/ 	.word	0x00007040


	//   ....[3]....
        /*05b0*/ 	.word	0x000070a0


	//   ....[4]....
        /*05b4*/ 	.word	0x000070d0


	//   ....[5]....
        /*05b8*/ 	.word	0x00007970


	//   ....[6]....
        /*05bc*/ 	.word	0x000079a0


	//   ....[7]....
        /*05c0*/ 	.word	0x000087f0


	//----- nvinfo : EIATTR_MAX_THREADS
	.align		4
.L_39:
        /*05c4*/ 	.byte	0x04, 0x05
        /*05c6*/ 	.short	(.L_41 - .L_40)
.L_40:
        /*05c8*/ 	.word	0x00000180
        /*05cc*/ 	.word	0x00000001
        /*05d0*/ 	.word	0x00000001


	//----- nvinfo : EIATTR_CRS_STACK_SIZE
	.align		4
.L_41:
        /*05d4*/ 	.byte	0x04, 0x1e
        /*05d6*/ 	.short	(.L_43 - .L_42)
.L_42:
        /*05d8*/ 	.word	0x00000000


	//----- nvinfo : EIATTR_CBANK_PARAM_SIZE
	.align		4
.L_43:
        /*05dc*/ 	.byte	0x03, 0x19
        /*05de*/ 	.short	0x0870


	//----- nvinfo : EIATTR_PARAM_CBANK
	.align		4
        /*05e0*/ 	.byte	0x04, 0x0a
        /*05e2*/ 	.short	(.L_45 - .L_44)
	.align		4
.L_44:
        /*05e4*/ 	.word	index@(.nv.constant0._ZN7cutlass13device_kernelINS_4fmha6kernel28FmhaKernelTmaWarpSpecializedINS1_10collective30FmhaMainloopTmaWarpSpecializedINS_6half_tEffN4cute5tupleIJNS7_1CILi128EEENS9_ILi64EEENS9_ILi32EEEEEENS8_IJiNS9_ILi1EEENS8_IJiiEEEEEESG_SG_NS4_14ResidualFusionEJNS2_6OptionILNS2_3TagE0ENS9_ILb1EEEEENSI_ILSJ_2ESK_EEEEENS4_15FmhaFwdEpilogueIS6_fNS8_IJSB_SC_SB_EEEEENS2_23PersistentTileSchedulerEJSL_SM_EEEEEvNT_6ParamsE)
        /*05e8*/ 	.short	0x0210
        /*05ea*/ 	.short	0x0870


	//----- nvinfo : EIATTR_SW_WAR
	.align		4
.L_45:
        /*05ec*/ 	.byte	0x04, 0x36
        /*05ee*/ 	.short	(.L_47 - .L_46)
.L_46:
        /*05f0*/ 	.word	0x00000008
.L_47:


//--------------------- .nv.callgraph             --------------------------
	.section	.nv.callgraph,"",@"SHT_CUDA_CALLGRAPH"
	.align	4
	.sectionentsize	8
	.align		4
        /*0000*/ 	.word	0x00000000
	.align		4
        /*0004*/ 	.word	0xffffffff
	.align		4
        /*0008*/ 	.word	index@(_ZN7cutlass13device_kernelINS_4fmha6kernel28FmhaKernelTmaWarpSpecializedINS1_10collective30FmhaMainloopTmaWarpSpecializedINS_6half_tEffN4cute5tupleIJNS7_1CILi128EEENS9_ILi64EEENS9_ILi32EEEEEENS8_IJiNS9_ILi1EEENS8_IJiiEEEEEESG_SG_NS4_14ResidualFusionEJNS2_6OptionILNS2_3TagE0ENS9_ILb1EEEEENSI_ILSJ_2ESK_EEEEENS4_15FmhaFwdEpilogueIS6_fNS8_IJSB_SC_SB_EEEEENS2_23PersistentTileSchedulerEJSL_SM_EEEEEvNT_6ParamsE)
	.align		4
        /*000c*/ 	.word	index@(__assertfail)
	.align		4
        /*0010*/ 	.word	0x00000000
	.align		4
        /*0014*/ 	.word	0xfffffffe
	.align		4
        /*0018*/ 	.word	0x00000000
	.align		4
        /*001c*/ 	.word	0xfffffffd
	.align		4
        /*0020*/ 	.word	0x00000000
	.align		4
        /*0024*/ 	.word	0xfffffffc


//--------------------- .nv.constant4             --------------------------
	.section	.nv.constant4,"a",@progbits
	.align	8
	.align		8
.nv.constant4:
        /*0000*/ 	.dword	__assertfail
	.align		8
        /*0008*/ 	.dword	__unnamed_1
	.align		8
        /*0010*/ 	.dword	_ZN39_INTERNAL_6a359b06_4_k_cu_8cd832c0_34094cuda3std3__45__cpo5beginE
	.align		8
        /*0018*/ 	.dword	_ZN39_INTERNAL_6a359b06_4_k_cu_8cd832c0_34094cuda3std3__45__cpo3endE
	.align		8
        /*0020*/ 	.dword	_ZN39_INTERNAL_6a359b06_4_k_cu_8cd832c0_34094cuda3std3__45__cpo6cbeginE
	.align		8
        /*0028*/ 	.dword	_ZN39_INTERNAL_6a359b06_4_k_cu_8cd832c0_34094cuda3std3__45__cpo4cendE
	.align		8
        /*0030*/ 	.dword	_ZN39_INTERNAL_6a359b06_4_k_cu_8cd832c0_34094cuda3std3__441_GLOBAL__N__6a359b06_4_k_cu_8cd832c0_34096ignoreE
	.align		8
        /*0038*/ 	.dword	_ZN39_INTERNAL_6a359b06_4_k_cu_8cd832c0_34094cuda3std3__419piecewise_constructE
	.align		8
        /*0040*/ 	.dword	_ZN39_INTERNAL_6a359b06_4_k_cu_8cd832c0_34094cuda3std3__48in_placeE
	.align		8
        /*0048*/ 	.dword	_ZN39_INTERNAL_6a359b06_4_k_cu_8cd832c0_34094cuda3std6ranges3__45__cpo4swapE
	.align		8
        /*0050*/ 	.dword	_ZN39_INTERNAL_6a359b06_4_k_cu_8cd832c0_34094cuda3std6ranges3__45__cpo9iter_moveE
	.align		8
        /*0058*/ 	.dword	_ZN39_INTERNAL_6a359b06_4_k_cu_8cd832c0_34094cute7productE
	.align		8
        /*0060*/ 	.dword	_ZN39_INTERNAL_6a359b06_4_k_cu_8cd832c0_34094cute1_E
	.align		8
        /*0068*/ 	.dword	$str$24
	.align		8
        /*0070*/ 	.dword	$str$25


//--------------------- .text._ZN7cutlass13device_kernelINS_4fmha6kernel28FmhaKernelTmaWarpSpecializedINS1_10collective30FmhaMainloopTmaWarpSpecializedINS_6half_tEffN4cute5tupleIJNS7_1CILi128EEENS9_ILi64EEENS9_ILi32EEEEEENS8_IJiNS9_ILi1EEENS8_IJiiEEEEEESG_SG_NS4_14ResidualFusionEJNS2_6OptionILNS2_3TagE0ENS9_ILb1EEEEENSI_ILSJ_2ESK_EEEEENS4_15FmhaFwdEpilogueIS6_fNS8_IJSB_SC_SB_EEEEENS2_23PersistentTileSchedulerEJSL_SM_EEEEEvNT_6ParamsE --------------------------
	.section	.text._ZN7cutlass13device_kernelINS_4fmha6kernel28FmhaKernelTmaWarpSpecializedINS1_10collective30FmhaMainloopTmaWarpSpecializedINS_6half_tEffN4cute5tupleIJNS7_1CILi128EEENS9_ILi64EEENS9_ILi32EEEEEENS8_IJiNS9_ILi1EEENS8_IJiiEEEEEESG_SG_NS4_14ResidualFusionEJNS2_6OptionILNS2_3TagE0ENS9_ILb1EEEEENSI_ILSJ_2ESK_EEEEENS4_15FmhaFwdEpilogueIS6_fNS8_IJSB_SC_SB_EEEEENS2_23PersistentTileSchedulerEJSL_SM_EEEEEvNT_6ParamsE,"ax",@progbits
	.align	128
.text._ZN7cutlass13device_kernelINS_4fmha6kernel28FmhaKernelTmaWarpSpecializedINS1_10collective30FmhaMainloopTmaWarpSpecializedINS_6half_tEffN4cute5tupleIJNS7_1CILi128EEENS9_ILi64EEENS9_ILi32EEEEEENS8_IJiNS9_ILi1EEENS8_IJiiEEEEEESG_SG_NS4_14ResidualFusionEJNS2_6OptionILNS2_3TagE0ENS9_ILb1EEEEENSI_ILSJ_2ESK_EEEEENS4_15FmhaFwdEpilogueIS6_fNS8_IJSB_SC_SB_EEEEENS2_23PersistentTileSchedulerEJSL_SM_EEEEEvNT_6ParamsE:
        .type           _ZN7cutlass13device_kernelINS_4fmha6kernel28FmhaKernelTmaWarpSpecializedINS1_10collective30FmhaMainloopTmaWarpSpecializedINS_6half_tEffN4cute5tupleIJNS7_1CILi128EEENS9_ILi64EEENS9_ILi32EEEEEENS8_IJiNS9_ILi1EEENS8_IJiiEEEEEESG_SG_NS4_14ResidualFusionEJNS2_6OptionILNS2_3TagE0ENS9_ILb1EEEEENSI_ILSJ_2ESK_EEEEENS4_15FmhaFwdEpilogueIS6_fNS8_IJSB_SC_SB_EEEEENS2_23PersistentTileSchedulerEJSL_SM_EEEEEvNT_6ParamsE,@function
        .size           _ZN7cutlass13device_kernelINS_4fmha6kernel28FmhaKernelTmaWarpSpecializedINS1_10collective30FmhaMainloopTmaWarpSpecializedINS_6half_tEffN4cute5tupleIJNS7_1CILi128EEENS9_ILi64EEENS9_ILi32EEEEEENS8_IJiNS9_ILi1EEENS8_IJiiEEEEEESG_SG_NS4_14ResidualFusionEJNS2_6OptionILNS2_3TagE0ENS9_ILb1EEEEENSI_ILSJ_2ESK_EEEEENS4_15FmhaFwdEpilogueIS6_fNS8_IJSB_SC_SB_EEEEENS2_23PersistentTileSchedulerEJSL_SM_EEEEEvNT_6ParamsE,(.L_x_143 - _ZN7cutlass13device_kernelINS_4fmha6kernel28FmhaKernelTmaWarpSpecializedINS1_10collective30FmhaMainloopTmaWarpSpecializedINS_6half_tEffN4cute5tupleIJNS7_1CILi128EEENS9_ILi64EEENS9_ILi32EEEEEENS8_IJiNS9_ILi1EEENS8_IJiiEEEEEESG_SG_NS4_14ResidualFusionEJNS2_6OptionILNS2_3TagE0ENS9_ILb1EEEEENSI_ILSJ_2ESK_EEEEENS4_15FmhaFwdEpilogueIS6_fNS8_IJSB_SC_SB_EEEEENS2_23PersistentTileSchedulerEJSL_SM_EEEEEvNT_6ParamsE)
        .other          _ZN7cutlass13device_kernelINS_4fmha6kernel28FmhaKernelTmaWarpSpecializedINS1_10collective30FmhaMainloopTmaWarpSpecializedINS_6half_tEffN4cute5tupleIJNS7_1CILi128EEENS9_ILi64EEENS9_ILi32EEEEEENS8_IJiNS9_ILi1EEENS8_IJiiEEEEEESG_SG_NS4_14ResidualFusionEJNS2_6OptionILNS2_3TagE0ENS9_ILb1EEEEENSI_ILSJ_2ESK_EEEEENS4_15FmhaFwdEpilogueIS6_fNS8_IJSB_SC_SB_EEEEENS2_23PersistentTileSchedulerEJSL_SM_EEEEEvNT_6ParamsE,@"STO_CUDA_ENTRY STV_DEFAULT"
_ZN7cutlass13device_kernelINS_4fmha6kernel28FmhaKernelTmaWarpSpecializedINS1_10collective30FmhaMainloopTmaWarpSpecializedINS_6half_tEffN4cute5tupleIJNS7_1CILi128EEENS9_ILi64EEENS9_ILi32EEEEEENS8_IJiNS9_ILi1EEENS8_IJiiEEEEEESG_SG_NS4_14ResidualFusionEJNS2_6OptionILNS2_3TagE0ENS9_ILb1EEEEENSI_ILSJ_2ESK_EEEEENS4_15FmhaFwdEpilogueIS6_fNS8_IJSB_SC_SB_EEEEENS2_23PersistentTileSchedulerEJSL_SM_EEEEEvNT_6ParamsE:
[----:B------:R-:W1:Y:S01]  /*0000*/  LDC R1, c[0x0][0x28] ;  /* 0x00000a00ff017b82 */ /* 0x000e620000000800 */
[----:B------:R-:W2:Y:S07]  /*0010*/  S2R R2, SR_TID.X ;  /* 0x0000000000027919 */ /* 0x000eae0000002100 */
[----:B------:R-:W3:Y:S01]  /*0020*/  S2UR UR6, SR_CTAID.X ;  /* 0x00000000000679c3 */ /* 0x000ee20000002500 */
[----:B------:R-:W-:Y:S01]  /*0030*/  ELECT P1, URZ, PT ;  /* 0x00000000003f782f */ /* 0x000fe20003820000 */
[----:B------:R-:W-:Y:S01]  /*0040*/  BSSY B0, `(.L_x_0) ;  /* 0x0000018000007945 */ /* 0x000fe20003800000 */
[----:B---3--:R-:W-:Y:S01]  /*0050*/  IMAD.U32 R17, RZ, RZ, UR6 ;  /* 0x00000006ff117e24 */ /* 0x008fe2000f8e00ff */
[----:B--2---:R-:W-:-:S05]  /*0060*/  SHF.R.U32.HI R0, RZ, 0x5, R2 ;  /* 0x00000005ff007819 */ /* 0x004fca0000011602 */
[----:B------:R-:W2:Y:S02]  /*0070*/  SHFL.IDX PT, R3, R0, RZ, 0x1f ;  /* 0x00001fff00037589 */ /* 0x000ea400000e0000 */
[----:B--2---:R-:W-:Y:S02]  /*0080*/  R2UR UR4, R3 ;  /* 0x00000000030472ca */ /* 0x004fe400000e0000 */
[----:B------:R-:W-:-:S06]  /*0090*/  SHF.R.U32.HI R3, RZ, 0x7, R2 ;  /* 0x00000007ff037819 */ /* 0x000fcc0000011602 */
[----:B------:R-:W2:Y:S05]  /*00a0*/  SHFL.IDX PT, R3, R3, RZ, 0x1f ;  /* 0x00001fff03037589 */ /* 0x000eaa00000e0000 */
[----:B------:R-:W-:Y:S02]  /*00b0*/  USHF.R.S32.HI UR5, URZ, 0x1f, UR4 ;  /* 0x0000001f3f057899 */ /* 0x000fe40008011404 */
[----:B------:R-:W-:Y:S02]  /*00c0*/  ISETP.EQ.AND P2, PT, RZ, UR4, P1 ;  /* 0x00000004ff007c0c */ /* 0x000fe40008f42270 */
[----:B------:R-:W-:-:S04]  /*00d0*/  ULEA.HI UR5, UR5, UR4, URZ, 0x2 ;  /* 0x0000000405057291 */ /* 0x000fc8000f8f103f */
[----:B------:R-:W-:-:S04]  /*00e0*/  ULOP3.LUT UR5, UR5, 0xfffffffc, URZ, 0xc0, !UPT ;  /* 0xfffffffc05057892 */ /* 0x000fc8000f8ec03f */
[----:B------:R-:W-:-:S03]  /*00f0*/  UIADD3 UR5, UR4, -UR5, URZ ;  /* 0x8000000504057290 */ /* 0x000fc6000fffe03f */
[----:B-1----:R-:W-:Y:S09]  /*0100*/  @!P2 BRA `(.L_x_1) ;  /* 0x00000000002ca947 */ /* 0x002ff20003800000 */
[----:B------:R-:W-:Y:S02]  /*0110*/  ULDC.64 UR6, c[0x0][0x198] ;  /* 0x0000660000067ab9 */ /* 0x000fe40000000a00 */
[----:B------:R-:W-:Y:S02]  /*0120*/  UIADD3 UR8, UP0, UR6, 0xf0, URZ ;  /* 0x000000f006087890 */ /* 0x000fe4000ff1e03f */
[----:B------:R-:W-:Y:S02]  /*0130*/  UIADD3 UR10, UP1, UR6, 0x1f0, URZ ;  /* 0x000001f0060a7890 */ /* 0x000fe4000ff3e03f */
[----:B------:R-:W-:Y:S02]  /*0140*/  UIADD3 UR6, UP2, UR6, 0x2f0, URZ ;  /* 0x000002f006067890 */ /* 0x000fe4000ff5e03f */
[----:B------:R-:W-:Y:S02]  /*0150*/  UIADD3.X UR9, URZ, UR7, URZ, UP0, !UPT ;  /* 0x000000073f097290 */ /* 0x000fe400087fe43f */
[----:B------:R-:W-:-:S02]  /*0160*/  UIADD3.X UR11, URZ, UR7, URZ, UP1, !UPT ;  /* 0x000000073f0b7290 */ /* 0x000fc40008ffe43f */
[----:B------:R-:W-:-:S05]  /*0170*/  UIADD3.X UR7, URZ, UR7, URZ, UP2, !UPT ;  /* 0x000000073f077290 */ /* 0x000fca00097fe43f */
[----:B------:R1:W-:Y:S02]  /*0180*/  UTMACCTL.PF [UR8] ;  /* 0x00000000080079b9 */ /* 0x0003e40008040000 */
[----:B------:R1:W-:Y:S02]  /*0190*/  UTMACCTL.PF [UR10] ;  /* 0x000000000a0079b9 */ /* 0x0003e40008040000 */
[----:B------:R1:W-:Y:S02]  /*01a0*/  UTMACCTL.PF [UR6] ;  /* 0x00000000060079b9 */ /* 0x0003e40008040000 */
[----:B-1----:R-:W-:Y:S01]  /*01b0*/  NOP ;  /* 0x0000000000007918 */ /* 0x002fe20000000000 */
.L_x_1:
[----:B------:R-:W-:Y:S05]  /*01c0*/  BSYNC B0 ;  /* 0x0000000000007941 */ /* 0x000fea0003800000 */
.L_x_0:
[----:B------:R-:W1:Y:S01]  /*01d0*/  SHFL.IDX PT, R4, R0, RZ, 0x1f ;  /* 0x00001fff00047589 */ /* 0x000e6200000e0000 */
[----:B--2---:R-:W-:Y:S01]  /*01e0*/  R2UR UR39, R3 ;  /* 0x00000000032772ca */ /* 0x004fe200000e0000 */
[----:B------:R-:W-:Y:S02]  /*01f0*/  UISETP.NE.AND UP0, UPT, UR5, 0x1, UPT ;  /* 0x000000010500788c */ /* 0x000fe4000bf05270 */
[----:B------:R-:W-:-:S10]  /*0200*/  UISETP.NE.AND UP1, UPT, UR5, 0x2, UPT ;  /* 0x000000020500788c */ /* 0x000fd4000bf25270 */
[----:B------:R-:W-:Y:S02]  /*0210*/  UIADD3 UR10, UR39, -0x1, URZ ;  /* 0xffffffff270a7890 */ /* 0x000fe4000fffe03f */
[----:B------:R-:W-:Y:S02]  /*0220*/  UISETP.EQ.AND UP2, UPT, UR39, URZ, !UP0 ;  /* 0x0000003f2700728c */ /* 0x000fe4000c742270 */
[----:B------:R-:W-:Y:S02]  /*0230*/  UISETP.EQ.AND UP3, UPT, UR39, URZ, !UP1 ;  /* 0x0000003f2700728c */ /* 0x000fe4000cf62270 */
[----:B------:R-:W-:Y:S02]  /*0240*/  UISETP.GE.U32.AND UP4, UPT, UR10, 0x4, UPT ;  /* 0x000000040a00788c */ /* 0x000fe4000bf86070 */
[----:B------:R-:W-:Y:S01]  /*0250*/  USEL UR45, URZ, 0x1, !UP2 ;  /* 0x000000013f2d7887 */ /* 0x000fe2000d000000 */
[----:B-1----:R-:W-:Y:S01]  /*0260*/  ISETP.NE.AND P0, PT, R4, RZ, PT ;  /* 0x000000ff0400720c */ /* 0x002fe20003f05270 */
[----:B------:R-:W-:Y:S01]  /*0270*/  USEL UR46, URZ, 0x1, !UP3 ;  /* 0x000000013f2e7887 */ /* 0x000fe2000d800000 */
[----:B------:R-:W-:Y:S01]  /*0280*/  IMAD.U32 R4, RZ, RZ, UR5 ;  /* 0x00000005ff047e24 */ /* 0x000fe2000f8e00ff */
[----:B------:R-:W-:-:S02]  /*0290*/  USEL UR45, UR45, 0x2, UP4 ;  /* 0x000000022d2d7887 */ /* 0x000fc4000a000000 */
[----:B------:R-:W-:-:S08]  /*02a0*/  USEL UR46, UR46, 0x2, UP4 ;  /* 0x000000022e2e7887 */ /* 0x000fd0000a000000 */
[----:B------:R-:W-:Y:S05]  /*02b0*/  @P0 BRA `(.L_x_2) ;  /* 0x0000000000480947 */ /* 0x000fea0003800000 */
[----:B------:R-:W1:Y:S01]  /*02c0*/  S2UR UR8, SR_CgaCtaId ;  /* 0x00000000000879c3 */ /* 0x000e620000008800 */
[----:B------:R-:W-:Y:S01]  /*02d0*/  UMOV UR4, 0x400 ;  /* 0x0000040000047882 */ /* 0x000fe20000000000 */
[----:B------:R-:W-:Y:S01]  /*02e0*/  UMOV UR5, 0x1 ;  /* 0x0000000100057882 */ /* 0x000fe20000000000 */
[----:B------:R-:W-:Y:S01]  /*02f0*/  UMOV UR6, 0x80 ;  /* 0x0000008000067882 */ /* 0x000fe20000000000 */
[----:B------:R-:W-:Y:S01]  /*0300*/  ELECT P0, URZ, PT ;  /* 0x00000000003f782f */ /* 0x000fe20003800000 */
[----:B------:R-:W-:-:S04]  /*0310*/  UIADD3 UR6, -UR6, 0x100000, URZ ;  /* 0x0010000006067890 */ /* 0x000fc8000fffe13f */
[----:B------:R-:W-:Y:S02]  /*0320*/  USHF.L.U32 UR7, UR6, 0xb, URZ ;  /* 0x0000000b06077899 */ /* 0x000fe4000800063f */
[----:B------:R-:W-:Y:S02]  /*0330*/  USHF.L.U32 UR6, UR6, 0x1, URZ ;  /* 0x0000000106067899 */ /* 0x000fe4000800063f */
[----:B-1----:R-:W-:Y:S02]  /*0340*/  ULEA UR8, UR8, UR4, 0x18 ;  /* 0x0000000408087291 */ /* 0x002fe4000f8ec03f */
[----:B------:R-:W-:-:S04]  /*0350*/  UIADD3 UR4, -UR5, 0x100000, URZ ;  /* 0x0010000005047890 */ /* 0x000fc8000fffe13f */
[----:B------:R-:W-:Y:S02]  /*0360*/  USHF.L.U32 UR5, UR4, 0xb, URZ ;  /* 0x0000000b04057899 */ /* 0x000fe4000800063f */
[----:B------:R-:W-:Y:S01]  /*0370*/  USHF.L.U32 UR4, UR4, 0x1, URZ ;  /* 0x0000000104047899 */ /* 0x000fe2000800063f */
[----:B------:R-:W1:Y:S11]  /*0380*/  FENCE.VIEW.ASYNC.S ;  /* 0x00000000000073c6 */ /* 0x000e760000000000 */
[----:B-1----:R1:W2:Y:S01]  /*0390*/  SYNCS.EXCH.64 URZ, [UR8+0x9450], UR4 ;  /* 0x00945004083f75b2 */ /* 0x0022a20008000100 */
[----:B------:R1:W3:Y:S01]  /*03a0*/  SYNCS.EXCH.64 URZ, [UR8+0x9460], UR6 ;  /* 0x00946006083f75b2 */ /* 0x0002e20008000100 */
[----:B------:R1:W4:Y:S01]  /*03b0*/  SYNCS.EXCH.64 URZ, [UR8+0x9458], UR4 ;  /* 0x00945804083f75b2 */ /* 0x0003220008000100 */
[----:B------:R1:W1:Y:S01]  /*03c0*/  SYNCS.EXCH.64 URZ, [UR8+0x9468], UR6 ;  /* 0x00946806083f75b2 */ /* 0x0002620008000100 */
[----:B------:R-:W-:Y:S01]  /*03d0*/  NOP ;  /* 0x0000000000007918 */ /* 0x000fe20000000000 */
.L_x_2:
[----:B------:R-:W5:Y:S01]  /*03e0*/  SHFL.IDX PT, R3, R0, RZ, 0x1f ;  /* 0x00001fff00037589 */ /* 0x000f6200000e0000 */
[----:B------:R-:W-:Y:S01]  /*03f0*/  NOP ;  /* 0x0000000000007918 */ /* 0x000fe20000000000 */
[----:B-----5:R-:W-:-:S13]  /*0400*/  ISETP.NE.AND P0, PT, R3, RZ, PT ;  /* 0x000000ff0300720c */ /* 0x020fda0003f05270 */
[----:B------:R-:W-:Y:S05]  /*0410*/  @P0 BRA `(.L_x_3) ;  /* 0x0000000000600947 */ /* 0x000fea0003800000 */
[----:B-1----:R-:W1:Y:S01]  /*0420*/  S2UR UR5, SR_CgaCtaId ;  /* 0x00000000000579c3 */ /* 0x002e620000008800 */
[----:B------:R-:W-:Y:S01]  /*0430*/  UMOV UR4, 0x400 ;  /* 0x0000040000047882 */ /* 0x000fe20000000000 */
[----:B------:R-:W-:Y:S01]  /*0440*/  UMOV UR6, 0x1 ;  /* 0x0000000100067882 */ /* 0x000fe20000000000 */
[----:B------:R-:W-:Y:S01]  /*0450*/  UMOV UR9, 0x100 ;  /* 0x0000010000097882 */ /* 0x000fe20000000000 */
[----:B------:R-:W-:-:S04]  /*0460*/  UIADD3 UR6, -UR6, 0x100000, URZ ;  /* 0x0010000006067890 */ /* 0x000fc8000fffe13f */
[----:B------:R-:W-:Y:S02]  /*0470*/  USHF.L.U32 UR7, UR6, 0xb, URZ ;  /* 0x0000000b06077899 */ /* 0x000fe4000800063f */
[----:B------:R-:W-:Y:S01]  /*0480*/  USHF.L.U32 UR6, UR6, 0x1, URZ ;  /* 0x0000000106067899 */ /* 0x000fe2000800063f */
[----:B------:R-:W-:Y:S01]  /*0490*/  ELECT P0, URZ, PT ;  /* 0x00000000003f782f */ /* 0x000fe20003800000 */
[----:B-1----:R-:W-:Y:S02]  /*04a0*/  ULEA UR8, UR5, UR4, 0x18 ;  /* 0x0000000405087291 */ /* 0x002fe4000f8ec03f */
[----:B------:R-:W-:-:S04]  /*04b0*/  UIADD3 UR4, -UR9, 0x100000, URZ ;  /* 0x0010000009047890 */ /* 0x000fc8000fffe13f */
[----:B------:R-:W-:Y:S02]  /*04c0*/  USHF.L.U32 UR5, UR4, 0xb, URZ ;  /* 0x0000000b04057899 */ /* 0x000fe4000800063f */
[----:B------:R-:W-:Y:S01]  /*04d0*/  USHF.L.U32 UR4, UR4, 0x1, URZ ;  /* 0x0000000104047899 */ /* 0x000fe2000800063f */
[----:B------:R-:W1:Y:S03]  /*04e0*/  FENCE.VIEW.ASYNC.S ;  /* 0x00000000000073c6 */ /* 0x000e660000000000 */
[----:B-1----:R1:W1:Y:S08]  /*04f0*/  SYNCS.EXCH.64 URZ, [UR8+0x9400], UR6 ;  /* 0x00940006083f75b2 */ /* 0x0022700008000100 */
[----:B------:R1:W1:Y:S01]  /*0500*/  SYNCS.EXCH.64 URZ, [UR8+0x9428], UR4 ;  /* 0x00942804083f75b2 */ /* 0x0002620008000100 */
        /* <DEDUP_REMOVED lines=8> */
[----:B------:R-:W-:Y:S01]  /*0590*/  NOP ;  /* 0x0000000000007918 */ /* 0x000fe20000000000 */
.L_x_3:
        /* <DEDUP_REMOVED lines=21> */
[----:B------:R-:W-:Y:S01]  /*06f0*/  NOP ;  /* 0x0000000000007918 */ /* 0x000fe20000000000 */
.L_x_4:
[----:B------:R-:W5:Y:S01]  /*0700*/  SHFL.IDX PT, R3, R0, RZ, 0x1f ;  /* 0x00001fff00037589 */ /* 0x000f6200000e0000 */
[----:B------:R-:W-:Y:S01]  /*0710*/  ELECT P0, URZ, PT ;  /* 0x00000000003f782f */ /* 0x000fe20003800000 */
[----:B------:R-:W-:Y:S01]  /*0720*/  NOP ;  /* 0x0000000000007918 */ /* 0x000fe20000000000 */
[----:B-1----:R-:W-:Y:S02]  /*0730*/  UMOV UR4, 0x80 ;  /* 0x0000008000047882 */ /* 0x002fe40000000000 */
[C---:B-----5:R-:W-:Y:S02]  /*0740*/  ISETP.NE.OR P0, PT, R3.reuse, RZ, !P0 ;  /* 0x000000ff0300720c */ /* 0x060fe40004705670 */
[----:B------:R-:W-:-:S11]  /*0750*/  ISETP.NE.AND P3, PT, R3, RZ, PT ;  /* 0x000000ff0300720c */ /* 0x000fd60003f65270 */
[----:B------:R-:W-:Y:S01]  /*0760*/  VOTEU.ALL UP2, P0 ;  /* 0x00000000003f7886 */ /* 0x000fe20000040000 */
[----:B------:R-:W-:Y:S01]  /*0770*/  VOTEU.ALL UP3, P0 ;  /* 0x00000000003f7886 */ /* 0x000fe20000060000 */
[----:B------:R-:W-:Y:S01]  /*0780*/  VOTEU.ALL UP4, P0 ;  /* 0x00000000003f7886 */ /* 0x000fe20000080000 */
[----:B------:R-:W-:Y:S02]  /*0790*/  VOTEU.ALL UP5, P0 ;  /* 0x00000000003f7886 */ /* 0x000fe400000a0000 */
[----:B------:R-:W1:Y:S01]  /*07a0*/  @!UP2 S2UR UR7, SR_CgaCtaId ;  /* 0x000000000007a9c3 */ /* 0x000e620000008800 */
[----:B------:R-:W-:Y:S01]  /*07b0*/  @!UP2 UMOV UR6, 0x400 ;  /* 0x000004000006a882 */ /* 0x000fe20000000000 */
[----:B------:R-:W-:-:S04]  /*07c0*/  @!UP2 UIADD3 UR4, -UR4, 0x100000, URZ ;  /* 0x001000000404a890 */ /* 0x000fc8000fffe13f */
[----:B------:R-:W-:Y:S02]  /*07d0*/  @!UP2 USHF.L.U32 UR5, UR4, 0xb, URZ ;  /* 0x0000000b0405a899 */ /* 0x000fe4000800063f */
[----:B------:R-:W-:Y:S02]  /*07e0*/  @!UP2 USHF.L.U32 UR4, UR4, 0x1, URZ ;  /* 0x000000010404a899 */ /* 0x000fe4000800063f */
[----:B-1----:R-:W-:Y:S01]  /*07f0*/  @!UP2 ULEA UR6, UR7, UR6, 0x18 ;  /* 0x000000060706a291 */ /* 0x002fe2000f8ec03f */
[----:B------:R-:W-:Y:S01]  /*0800*/  VOTEU.ALL UP2, P0 ;  /* 0x00000000003f7886 */ /* 0x000fe20000040000 */
[----:B------:R-:W1:Y:S10]  /*0810*/  FENCE.VIEW.ASYNC.S ;  /* 0x00000000000073c6 */ /* 0x000e740000000000 */
[----:B-1----:R1:W1:Y:S01]  /*0820*/  @!UP2 SYNCS.EXCH.64 URZ, [UR6+0x9490], UR4 ;  /* 0x00949004063fa5b2 */ /* 0x0022620008000100 */
[----:B------:R1:W1:Y:S01]  /*0830*/  @!UP3 SYNCS.EXCH.64 URZ, [UR6+0x9498], UR4 ;  /* 0x00949804063fb5b2 */ /* 0x0002620008000100 */
[----:B------:R1:W1:Y:S01]  /*0840*/  @!UP4 SYNCS.EXCH.64 URZ, [UR6+0x94a0], UR4 ;  /* 0x0094a004063fc5b2 */ /* 0x0002620008000100 */
[----:B------:R1:W1:Y:S01]  /*0850*/  @!UP5 SYNCS.EXCH.64 URZ, [UR6+0x94a8], UR4 ;  /* 0x0094a804063fd5b2 */ /* 0x0002620008000100 */
[----:B------:R-:W-:Y:S01]  /*0860*/  NOP ;  /* 0x0000000000007918 */ /* 0x000fe20000000000 */
[----:B------:R-:W-:Y:S05]  /*0870*/  @P3 BRA `(.L_x_5) ;  /* 0x0000000000403947 */ /* 0x000fea0003800000 */
[----:B-1----:R-:W1:Y:S01]  /*0880*/  S2UR UR5, SR_CgaCtaId ;  /* 0x00000000000579c3 */ /* 0x002e620000008800 */
[----:B------:R-:W-:Y:S01]  /*0890*/  UMOV UR4, 0x400 ;  /* 0x0000040000047882 */ /* 0x000fe20000000000 */
[----:B------:R-:W-:Y:S01]  /*08a0*/  UMOV UR6, 0x20 ;  /* 0x0000002000067882 */ /* 0x000fe20000000000 */
[----:B------:R-:W-:Y:S01]  /*08b0*/  UMOV UR7, 0x80 ;  /* 0x0000008000077882 */ /* 0x000fe20000000000 */
[----:B------:R-:W-:Y:S01]  /*08c0*/  ELECT P0, URZ, PT ;  /* 0x00000000003f782f */ /* 0x000fe20003800000 */
[----:B-1----:R-:W-:Y:S02]  /*08d0*/  ULEA UR8, UR5, UR4, 0x18 ;  /* 0x0000000405087291 */ /* 0x002fe4000f8ec03f */
[----:B------:R-:W-:-:S04]  /*08e0*/  UIADD3 UR4, -UR6, 0x100000, URZ ;  /* 0x0010000006047890 */ /* 0x000fc8000fffe13f */
[----:B------:R-:W-:Y:S02]  /*08f0*/  USHF.L.U32 UR5, UR4, 0xb, URZ ;  /* 0x0000000b04057899 */ /* 0x000fe4000800063f */
[----:B------:R-:W-:Y:S02]  /*0900*/  USHF.L.U32 UR4, UR4, 0x1, URZ ;  /* 0x0000000104047899 */ /* 0x000fe4000800063f */
[----:B------:R-:W-:-:S04]  /*0910*/  UIADD3 UR6, -UR7, 0x100000, URZ ;  /* 0x0010000007067890 */ /* 0x000fc8000fffe13f */
[----:B------:R-:W-:Y:S02]  /*0920*/  USHF.L.U32 UR7, UR6, 0xb, URZ ;  /* 0x0000000b06077899 */ /* 0x000fe4000800063f */
[----:B------:R-:W-:Y:S01]  /*0930*/  USHF.L.U32 UR6, UR6, 0x1, URZ ;  /* 0x0000000106067899 */ /* 0x000fe2000800063f */
[----:B------:R-:W1:Y:S03]  /*0940*/  FENCE.VIEW.ASYNC.S ;  /* 0x00000000000073c6 */ /* 0x000e660000000000 */
[----:B-1----:R1:W1:Y:S08]  /*0950*/  SYNCS.EXCH.64 URZ, [UR8+0x94c0], UR4 ;  /* 0x0094c004083f75b2 */ /* 0x0022700008000100 */
[----:B------:R1:W1:Y:S01]  /*0960*/  SYNCS.EXCH.64 URZ, [UR8+0x94c8], UR6 ;  /* 0x0094c806083f75b2 */ /* 0x0002620008000100 */
[----:B------:R-:W-:Y:S01]  /*0970*/  NOP ;  /* 0x0000000000007918 */ /* 0x000fe20000000000 */
.L_x_5:
[----:B------:R-:W-:Y:S01]  /*0980*/  VOTEU.ANY UP2, P2 ;  /* 0x00000000003f7886 */ /* 0x000fe20001040100 */
[----:B-1----:R-:W-:Y:S01]  /*0990*/  UMOV UR4, 0x40 ;  /* 0x0000004000047882 */ /* 0x002fe20000000000 */
[----:B------:R-:W-:Y:S01]  /*09a0*/  ISETP.NE.AND P3, PT, RZ, UR39, PT ;  /* 0x00000027ff007c0c */ /* 0x000fe2000bf65270 */
[----:B------:R-:W-:Y:S01]  /*09b0*/  NOP ;  /* 0x0000000000007918 */ /* 0x000fe20000000000 */
[----:B------:R-:W-:Y:S01]  /*09c0*/  ISETP.EQ.AND P0, PT, R4, 0x2, P1 ;  /* 0x000000020400780c */ /* 0x000fe20000f02270 */
[----:B------:R-:W1:Y:S01]  /*09d0*/  @UP2 S2UR UR7, SR_CgaCtaId ;  /* 0x00000000000729c3 */ /* 0x000e620000008800 */
[----:B------:R-:W-:Y:S01]  /*09e0*/  @UP2 UMOV UR6, 0x400 ;  /* 0x0000040000062882 */ /* 0x000fe20000000000 */
[----:B------:R-:W-:-:S04]  /*09f0*/  @UP2 UIADD3 UR4, -UR4, 0x100000, URZ ;  /* 0x0010000004042890 */ /* 0x000fc8000fffe13f */
[----:B------:R-:W-:Y:S02]  /*0a00*/  @UP2 USHF.L.U32 UR5, UR4, 0xb, URZ ;  /* 0x0000000b04052899 */ /* 0x000fe4000800063f */
[----:B------:R-:W-:Y:S02]  /*0a10*/  @UP2 USHF.L.U32 UR4, UR4, 0x1, URZ ;  /* 0x0000000104042899 */ /* 0x000fe4000800063f */
[----:B-1----:R-:W-:Y:S01]  /*0a20*/  @UP2 ULEA UR6, UR7, UR6, 0x18 ;  /* 0x0000000607062291 */ /* 0x002fe2000f8ec03f */
[----:B------:R-:W-:Y:S01]  /*0a30*/  VOTEU.ANY UP2, P2 ;  /* 0x00000000003f7886 */ /* 0x000fe20001040100 */
[----:B------:R-:W-:Y:S01]  /*0a40*/  ISETP.EQ.AND P2, PT, R4, 0x1, P1 ;  /* 0x000000010400780c */ /* 0x000fe20000f42270 */
[----:B------:R-:W1:Y:S09]  /*0a50*/  FENCE.VIEW.ASYNC.S ;  /* 0x00000000000073c6 */ /* 0x000e720000000000 */
[----:B-1----:R1:W2:Y:S01]  /*0a60*/  @UP2 SYNCS.EXCH.64 URZ, [UR6+0x94b0], UR4 ;  /* 0x0094b004063f25b2 */ /* 0x0022a20008000100 */
[----:B------:R-:W-:Y:S01]  /*0a70*/  NOP ;  /* 0x0000000000007918 */ /* 0x000fe20000000000 */
[----:B--234-:R-:W-:Y:S06]  /*0a80*/  BAR.SYNC.DEFER_BLOCKING 0x0 ;  /* 0x0000000000007b1d */ /* 0x01cfec0000010000 */
[----:B------:R-:W-:Y:S05]  /*0a90*/  @!P3 BRA `(.L_x_6) ;  /* 0x00000064006cb947 */ /* 0x000fea0003800000 */
[----:B------:R-:W-:-:S06]  /*0aa0*/  UISETP.GT.U32.AND UP0, UPT, UR10, 0x3, UPT ;  /* 0x000000030a00788c */ /* 0x000fcc000bf04070 */
[----:B------:R-:W-:-:S13]  /*0ab0*/  PLOP3.LUT P0, PT, PT, PT, UP0, 0x80, 0x0 ;  /* 0x000000000000781c */ /* 0x000fda0003f0f008 */
[----:B-1----:R-:W-:Y:S05]  /*0ac0*/  @P0 EXIT ;  /* 0x000000000000094d */ /* 0x002fea0003800000 */
.L_x_7:
[----:B------:R-:W-:-:S08]  /*0ad0*/  NOP ;  /* 0x0000000000007918 */ /* 0x000fd00000000000 */
[----:B------:R-:W1:Y:S02]  /*0ae0*/  USETMAXREG.TRY_ALLOC.CTAPOOL UP0, 0xf0 ;  /* 0x000000f0000079c8 */ /* 0x000e640008000600 */
[----:B-1----:R-:W-:-:S13]  /*0af0*/  PLOP3.LUT P0, PT, PT, PT, UP0, 0x80, 0x0 ;  /* 0x000000000000781c */ /* 0x002fda0003f0f008 */
[----:B------:R-:W-:Y:S05]  /*0b00*/  @!P0 BRA `(.L_x_7) ;  /* 0xfffffffc00f08947 */ /* 0x000fea000383ffff */
[----:B------:R-:W-:Y:S02]  /*0b10*/  ULDC UR4, c[0x0][0xa00] ;  /* 0x0002800000047ab9 */ /* 0x000fe40000000800 */
[----:B------:R-:W-:-:S13]  /*0b20*/  ISETP.GE.AND P0, PT, R17, UR4, PT ;  /* 0x0000000411007c0c */ /* 0x000fda000bf06270 */
[----:B------:R-:W-:Y:S05]  /*0b30*/  @P0 EXIT ;  /* 0x000000000000094d */ /* 0x000fea0003800000 */
[----:B------:R-:W1:Y:S01]  /*0b40*/  S2UR UR4, SR_CgaCtaId ;  /* 0x00000000000479c3 */ /* 0x000e620000008800 */
[----:B------:R-:W-:Y:S01]  /*0b50*/  SHF.R.S32.HI R3, RZ, 0x1f, R2 ;  /* 0x0000001fff037819 */ /* 0x000fe20000011402 */
[----:B------:R-:W-:Y:S01]  /*0b60*/  UMOV UR48, 0x400 ;  /* 0x0000040000307882 */ /* 0x000fe20000000000 */
[----:B------:R-:W-:Y:S01]  /*0b70*/  UISETP.NE.AND UP0, UPT, UR39, 0x1, UPT ;  /* 0x000000012700788c */ /* 0x000fe2000bf05270 */
[----:B------:R-:W-:Y:S01]  /*0b80*/  IMAD.MOV.U32 R22, RZ, RZ, RZ ;  /* 0x000000ffff167224 */ /* 0x000fe200078e00ff */
[----:B------:R-:W-:Y:S01]  /*0b90*/  LEA.HI R3, R3, R2, RZ, 0x7 ;  /* 0x0000000203037211 */ /* 0x000fe200078f38ff */
[----:B------:R-:W-:Y:S02]  /*0ba0*/  ULOP3.LUT UR47, UR45, 0x1, URZ, 0xfc, !UPT ;  /* 0x000000012d2f7892 */ /* 0x000fe4000f8efc3f */
[----:B------:R-:W-:Y:S01]  /*0bb0*/  UP2UR UR5, UPR, URZ, 0x1 ;  /* 0x000000013f057883 */ /* 0x000fe20008000000 */
[----:B------:R-:W-:Y:S01]  /*0bc0*/  LOP3.LUT R3, R3, 0xffffff80, RZ, 0xc0, !PT ;  /* 0xffffff8003037812 */ /* 0x000fe200078ec0ff */
[----:B------:R-:W-:Y:S01]  /*0bd0*/  USEL UR6, URZ, 0x1, UP0 ;  /* 0x000000013f067887 */ /* 0x000fe20008000000 */
[----:B------:R-:W-:Y:S01]  /*0be0*/  ULDC.64 UR52, c[0x0][0x198] ;  /* 0x0000660000347ab9 */ /* 0x000fe20000000a00 */
[----:B------:R-:W-:-:S02]  /*0bf0*/  UMOV UR36, URZ ;  /* 0x0000003f00247c82 */ /* 0x000fc40008000000 */
[----:B------:R-:W-:Y:S01]  /*0c00*/  IMAD.IADD R3, R2, 0x1, -R3 ;  /* 0x0000000102037824 */ /* 0x000fe200078e0a03 */
[----:B------:R-:W-:Y:S01]  /*0c10*/  UMOV UR37, URZ ;  /* 0x0000003f00257c82 */ /* 0x000fe20008000000 */
[----:B------:R-:W-:Y:S01]  /*0c20*/  IMAD.U32 R72, RZ, RZ, UR6 ;  /* 0x00000006ff487e24 */ /* 0x000fe2000f8e00ff */
[----:B------:R-:W-:Y:S01]  /*0c30*/  UMOV UR38, URZ ;  /* 0x0000003f00267c82 */ /* 0x000fe20008000000 */
[----:B------:R-:W-:Y:S01]  /*0c40*/  ULDC.64 UR54, c[0x0][0x208] ;  /* 0x0000820000367ab9 */ /* 0x000fe20000000a00 */
[----:B------:R-:W-:-:S04]  /*0c50*/  SHF.R.S32.HI R0, RZ, 0x1f, R3 ;  /* 0x0000001fff007819 */ /* 0x000fc80000011403 */
[----:B------:R-:W-:Y:S01]  /*0c60*/  LEA.HI R0, R0, R3, RZ, 0x2 ;  /* 0x0000000300007211 */ /* 0x000fe200078f10ff */
[----:B-1----:R-:W-:-:S03]  /*0c70*/  ULEA UR48, UR4, UR48, 0x18 ;  /* 0x0000003004307291 */ /* 0x002fc6000f8ec03f */
[----:B------:R-:W-:Y:S01]  /*0c80*/  LOP3.LUT R0, R0, 0x7ffffffc, RZ, 0xc0, !PT ;  /* 0x7ffffffc00007812 */ /* 0x000fe200078ec0ff */
[----:B------:R-:W-:Y:S02]  /*0c90*/  UIADD3 UR4, UR48, 0x2000, URZ ;  /* 0x0000200030047890 */ /* 0x000fe4000fffe03f */
[----:B------:R-:W-:Y:S02]  /*0ca0*/  USHF.R.U32.HI UR5, URZ, 0x4, UR48 ;  /* 0x000000043f057899 */ /* 0x000fe40008011630 */
[----:B------:R-:W-:Y:S01]  /*0cb0*/  USHF.R.U32.HI UR4, URZ, 0x4, UR4 ;  /* 0x000000043f047899 */ /* 0x000fe20008011604 */
[----:B------:R-:W-:Y:S01]  /*0cc0*/  IMAD.IADD R0, R3, 0x1, -R0 ;  /* 0x0000000103007824 */ /* 0x000fe200078e0a00 */
[----:B------:R-:W-:Y:S02]  /*0cd0*/  ULOP3.LUT UR5, UR5, 0x3fff, URZ, 0xc0, !UPT ;  /* 0x00003fff05057892 */ /* 0x000fe4000f8ec03f */
[----:B------:R-:W-:Y:S02]  /*0ce0*/  ULOP3.LUT UR49, UR4, 0x3fff, URZ, 0xc0, !UPT ;  /* 0x00003fff04317892 */ /* 0x000fe4000f8ec03f */
[----:B------:R-:W-:Y:S01]  /*0cf0*/  SHF.L.U32 R16, R0, 0x1, RZ ;  /* 0x0000000100107819 */ /* 0x000fe200000006ff */
[----:B------:R-:W-:-:S02]  /*0d00*/  ULOP3.LUT UR50, UR5, 0x10000, URZ, 0xfc, !UPT ;  /* 0x0001000005327892 */ /* 0x000fc4000f8efc3f */
[----:B------:R-:W-:-:S12]  /*0d10*/  ULOP3.LUT UR51, UR49, 0x10000, URZ, 0xfc, !UPT ;  /* 0x0001000031337892 */ /* 0x000fd8000f8efc3f */
.L_x_73:
[----:B-1----:R-:W1:Y:S01]  /*0d20*/  LDC R6, c[0x0][0xa04] ;  /* 0x00028100ff067b82 */ /* 0x002e620000000800 */
[----:B------:R-:W-:Y:S01]  /*0d30*/  IMAD.MOV.U32 R18, RZ, RZ, R17 ;  /* 0x000000ffff127224 */ /* 0x000fe200078e0011 */
[----:B------:R-:W-:-:S06]  /*0d40*/  UISETP.NE.AND UP0, UPT, UR39, 0x1, UPT ;  /* 0x000000012700788c */ /* 0x000fcc000bf05270 */
[----:B------:R-:W2:Y:S08]  /*0d50*/  LDC R0, c[0x0][0xa10] ;  /* 0x00028400ff007b82 */ /* 0x000eb00000000800 */
[----:B------:R-:W3:Y:S01]  /*0d60*/  LDC R10, c[0x0][0xa1c] ;  /* 0x00028700ff0a7b82 */ /* 0x000ee20000000800 */
[----:B-1----:R-:W-:Y:S02]  /*0d70*/  ISETP.NE.AND P0, PT, R6, 0x1, PT ;  /* 0x000000010600780c */ /* 0x002fe40003f05270 */
[----:B--2---:R-:W-:-:S11]  /*0d80*/  ISETP.NE.AND P1, PT, R0, 0x1, PT ;  /* 0x000000010000780c */ /* 0x004fd60003f25270 */
[----:B------:R-:W1:Y:S01]  /*0d90*/  @P0 LDC.64 R4, c[0x0][0xa08] ;  /* 0x00028200ff040b82 */ /* 0x000e620000000a00 */
[C---:B---3--:R-:W-:Y:S02]  /*0da0*/  ISETP.NE.AND P2, PT, R10.reuse, 0x1, PT ;  /* 0x000000010a00780c */ /* 0x048fe40003f45270 */
[----:B------:R-:W-:-:S05]  /*0db0*/  R2UR UR44, R10 ;  /* 0x000000000a2c72ca */ /* 0x000fca00000e0000 */
[----:B------:R-:W2:Y:S08]  /*0dc0*/  @P1 LDC R3, c[0x0][0xa14] ;  /* 0x00028500ff031b82 */ /* 0x000eb00000000800 */
[----:B------:R-:W3:Y:S08]  /*0dd0*/  @P1 LDC R7, c[0x0][0xa18] ;  /* 0x00028600ff071b82 */ /* 0x000ef00000000800 */
[----:B------:R-:W4:Y:S01]  /*0de0*/  @P2 LDC.64 R8, c[0x0][0xa20] ;  /* 0x00028800ff082b82 */ /* 0x000f220000000a00 */
[----:B-1----:R-:W-:-:S05]  /*0df0*/  @P0 IMAD.HI.U32 R0, R17, R4, RZ ;  /* 0x0000000411000227 */ /* 0x002fca00078e00ff */
[----:B------:R-:W-:Y:S02]  /*0e00*/  @P0 SHF.R.U32.HI R18, RZ, R5, R0 ;  /* 0x00000005ff120219 */ /* 0x000fe40000011600 */
[----:B------:R-:W-:-:S03]  /*0e10*/  PLOP3.LUT P0, PT, PT, PT, UP0, 0x80, 0x0 ;  /* 0x000000000000781c */ /* 0x000fc60003f0f008 */
[----:B--2---:R-:W-:-:S04]  /*0e20*/  @P1 IMAD.HI.U32 R0, R18, R3, RZ ;  /* 0x0000000312001227 */ /* 0x004fc800078e00ff */
[----:B------:R-:W-:Y:S01]  /*0e30*/  IMAD.MOV.U32 R19, RZ, RZ, R18 ;  /* 0x000000ffff137224 */ /* 0x000fe200078e0012 */
[----:B---3--:R-:W-:-:S04]  /*0e40*/  @P1 SHF.R.U32.HI R19, RZ, R7, R0 ;  /* 0x00000007ff131219 */ /* 0x008fc80000011600 */
[C---:B------:R-:W-:Y:S01]  /*0e50*/  R2UR UR5, R19.reuse ;  /* 0x00000000130572ca */ /* 0x040fe200000e0000 */
[----:B------:R-:W-:Y:S02]  /*0e60*/  IMAD.MOV.U32 R0, RZ, RZ, R19 ;  /* 0x000000ffff007224 */ /* 0x000fe400078e0013 */
[----:B----4-:R-:W-:-:S05]  /*0e70*/  @P2 IMAD.HI.U32 R4, R19, R8, RZ ;  /* 0x0000000813042227 */ /* 0x010fca00078e00ff */
[----:B------:R-:W-:-:S05]  /*0e80*/  @P2 SHF.R.U32.HI R0, RZ, R9, R4 ;  /* 0x00000009ff002219 */ /* 0x000fca0000011604 */
[----:B------:R-:W-:Y:S02]  /*0e90*/  IMAD.MOV R3, RZ, RZ, -R0 ;  /* 0x000000ffff037224 */ /* 0x000fe400078e0a00 */
[----:B------:R-:W-:-:S03]  /*0ea0*/  IMAD.MOV R0, RZ, RZ, -R18 ;  /* 0x000000ffff007224 */ /* 0x000fc600078e0a12 */
[----:B------:R-:W-:Y:S01]  /*0eb0*/  R2UR UR4, R3 ;  /* 0x00000000030472ca */ /* 0x000fe200000e0000 */
[----:B------:R-:W-:-:S05]  /*0ec0*/  IMAD R0, R6, R0, R17 ;  /* 0x0000000006007224 */ /* 0x000fca00078e0211 */
[----:B------:R-:W-:-:S07]  /*0ed0*/  R2UR UR42, R0 ;  /* 0x00000000002a72ca */ /* 0x000fce00000e0000 */
[----:B------:R-:W-:Y:S01]  /*0ee0*/  UIMAD UR44, UR44, UR4, UR5 ;  /* 0x000000042c2c72a4 */ /* 0x000fe2000f8e0205 */
[----:B------:R-:W-:Y:S11]  /*0ef0*/  @!P0 BRA `(.L_x_8) ;  /* 0x0000000000688947 */ /* 0x000ff60003800000 */
[----:B------:R-:W-:-:S06]  /*0f00*/  UISETP.NE.AND UP0, UPT, UR39, 0x2, UPT ;  /* 0x000000022700788c */ /* 0x000fcc000bf05270 */
[----:B------:R-:W-:-:S13]  /*0f10*/  PLOP3.LUT P1, PT, PT, PT, UP0, 0x80, 0x0 ;  /* 0x000000000000781c */ /* 0x000fda0003f2f008 */
[----:B------:R-:W-:Y:S05]  /*0f20*/  @!P1 BRA `(.L_x_9) ;  /* 0x0000000000449947 */ /* 0x000fea0003800000 */
[----:B------:R-:W-:-:S06]  /*0f30*/  UISETP.NE.AND UP0, UPT, UR39, 0x3, UPT ;  /* 0x000000032700788c */ /* 0x000fcc000bf05270 */
[----:B------:R-:W-:-:S13]  /*0f40*/  PLOP3.LUT P1, PT, PT, PT, UP0, 0x80, 0x0 ;  /* 0x000000000000781c */ /* 0x000fda0003f2f008 */
[----:B------:R-:W-:Y:S05]  /*0f50*/  @!P1 BRA `(.L_x_10) ;  /* 0x0000000000249947 */ /* 0x000fea0003800000 */
[----:B------:R-:W-:-:S06]  /*0f60*/  UISETP.NE.AND UP0, UPT, UR39, 0x4, UPT ;  /* 0x000000042700788c */ /* 0x000fcc000bf05270 */
[----:B------:R-:W-:-:S13]  /*0f70*/  PLOP3.LUT P1, PT, PT, PT, UP0, 0x80, 0x0 ;  /* 0x000000000000781c */ /* 0x000fda0003f2f008 */
[----:B------:R-:W-:Y:S05]  /*0f80*/  @P1 BRA `(.L_x_11) ;  /* 0x0000000000541947 */ /* 0x000fea0003800000 */
[----:B------:R-:W-:Y:S02]  /*0f90*/  UIADD3 UR4, UR36, -0x1, URZ ;  /* 0xffffffff24047890 */ /* 0x000fe4000fffe03f */
[----:B------:R-:W-:Y:S02]  /*0fa0*/  ULOP3.LUT UR36, UR36, 0x1, URZ, 0xc, !UPT ;  /* 0x0000000124247892 */ /* 0x000fe4000f8e0c3f */
[----:B------:R-:W-:-:S04]  /*0fb0*/  ULOP3.LUT UR4, UR4, 0x2, URZ, 0xc0, !UPT ;  /* 0x0000000204047892 */ /* 0x000fc8000f8ec03f */
[----:B------:R-:W-:-:S04]  /*0fc0*/  USHF.R.U32.HI UR4, URZ, 0x1, UR4 ;  /* 0x000000013f047899 */ /* 0x000fc80008011604 */
[----:B------:R-:W-:Y:S01]  /*0fd0*/  ULOP3.LUT UR37, UR37, UR4, URZ, 0x3c, !UPT ;  /* 0x0000000425257292 */ /* 0x000fe2000f8e3c3f */
[----:B------:R-:W-:Y:S11]  /*0fe0*/  BRA `(.L_x_11) ;  /* 0x00000000003c7947 */ /* 0x000ff60003800000 */
.L_x_10:
[----:B------:R-:W-:Y:S02]  /*0ff0*/  ULOP3.LUT UP0, URZ, UR36, 0x2, URZ, 0xc0, !UPT ;  /* 0x00000002243f7892 */ /* 0x000fe4000f80c03f */
[----:B------:R-:W-:Y:S02]  /*1000*/  ULOP3.LUT UR36, UR36, 0x1, URZ, 0xc0, !UPT ;  /* 0x0000000124247892 */ /* 0x000fe4000f8ec03f */
[----:B------:R-:W-:-:S04]  /*1010*/  USEL UR4, URZ, 0x1, UP0 ;  /* 0x000000013f047887 */ /* 0x000fc80008000000 */
[----:B------:R-:W-:Y:S01]  /*1020*/  ULOP3.LUT UR37, UR37, UR4, URZ, 0x3c, !UPT ;  /* 0x0000000425257292 */ /* 0x000fe2000f8e3c3f */
[----:B------:R-:W-:Y:S11]  /*1030*/  BRA `(.L_x_11) ;  /* 0x0000000000287947 */ /* 0x000ff60003800000 */
.L_x_9:
[----:B------:R-:W-:Y:S02]  /*1040*/  UIADD3 UR4, UR36, 0x1, URZ ;  /* 0x0000000124047890 */ /* 0x000fe4000fffe03f */
[----:B------:R-:W-:Y:S02]  /*1050*/  ULOP3.LUT UR36, UR36, 0x1, URZ, 0xc, !UPT ;  /* 0x0000000124247892 */ /* 0x000fe4000f8e0c3f */
[----:B------:R-:W-:-:S04]  /*1060*/  UISETP.GT.U32.AND UP0, UPT, UR4, 0x1, UPT ;  /* 0x000000010400788c */ /* 0x000fc8000bf04070 */
[----:B------:R-:W-:-:S04]  /*1070*/  USEL UR4, URZ, 0x1, !UP0 ;  /* 0x000000013f047887 */ /* 0x000fc8000c000000 */
[----:B------:R-:W-:Y:S01]  /*1080*/  ULOP3.LUT UR37, UR37, UR4, URZ, 0x3c, !UPT ;  /* 0x0000000425257292 */ /* 0x000fe2000f8e3c3f */
[----:B------:R-:W-:Y:S11]  /*1090*/  BRA `(.L_x_11) ;  /* 0x0000000000107947 */ /* 0x000ff60003800000 */
.L_x_8:
[----:B------:R-:W-:Y:S02]  /*10a0*/  UISETP.GT.U32.AND UP0, UPT, UR36, 0x1, UPT ;  /* 0x000000012400788c */ /* 0x000fe4000bf04070 */
[----:B------:R-:W-:Y:S02]  /*10b0*/  ULOP3.LUT UR36, UR36, 0x1, URZ, 0xc0, !UPT ;  /* 0x0000000124247892 */ /* 0x000fe4000f8ec03f */
[----:B------:R-:W-:-:S04]  /*10c0*/  USEL UR4, URZ, 0x1, !UP0 ;  /* 0x000000013f047887 */ /* 0x000fc8000c000000 */
[----:B------:R-:W-:-:S12]  /*10d0*/  ULOP3.LUT UR37, UR37, UR4, URZ, 0x3c, !UPT ;  /* 0x0000000425257292 */ /* 0x000fd8000f8e3c3f */
.L_x_11:
[----:B------:R-:W-:Y:S05]  /*10e0*/  @!P0 BRA `(.L_x_12) ;  /* 0x00000000003c8947 */ /* 0x000fea0003800000 */
        /* <DEDUP_REMOVED lines=9> */
[----:B------:R-:W-:Y:S01]  /*1180*/  ULEA UR42, UR42, 0x3, 0x1 ;  /* 0x000000032a2a7891 */ /* 0x000fe2000f8e083f */
[----:B------:R-:W-:Y:S11]  /*1190*/  BRA `(.L_x_15) ;  /* 0x0000000000147947 */ /* 0x000ff60003800000 */
.L_x_14:
[----:B------:R-:W-:Y:S01]  /*11a0*/  ULEA UR42, UR42, 0x2, 0x1 ;  /* 0x000000022a2a7891 */ /* 0x000fe2000f8e083f */
[----:B------:R-:W-:Y:S11]  /*11b0*/  BRA `(.L_x_15) ;  /* 0x00000000000c7947 */ /* 0x000ff60003800000 */
.L_x_13:
[----:B------:R-:W-:Y:S01]  /*11c0*/  ULEA UR42, UR42, 0x1, 0x1 ;  /* 0x000000012a2a7891 */ /* 0x000fe2000f8e083f */
[----:B------:R-:W-:Y:S11]  /*11d0*/  BRA `(.L_x_15) ;  /* 0x0000000000047947 */ /* 0x000ff60003800000 */
.L_x_12:
[----:B------:R-:W-:-:S12]  /*11e0*/  USHF.L.U32 UR42, UR42, 0x1, URZ ;  /* 0x000000012a2a7899 */ /* 0x000fd8000800063f */
.L_x_15:
[----:B------:R-:W-:-:S04]  /*11f0*/  ULOP3.LUT UR4, UR46, 0x1, URZ, 0xfc, !UPT ;  /* 0x000000012e047892 */ /* 0x000fc8000f8efc3f */
[----:B------:R-:W-:-:S06]  /*1200*/  UISETP.NE.AND UP0, UPT, UR4, 0x3, UPT ;  /* 0x000000030400788c */ /* 0x000fcc000bf05270 */
[----:B------:R-:W-:-:S13]  /*1210*/  PLOP3.LUT P0, PT, PT, PT, UP0, 0x80, 0x0 ;  /* 0x000000000000781c */ /* 0x000fda0003f0f008 */
[----:B------:R-:W-:Y:S05]  /*1220*/  @!P0 BRA `(.L_x_16) ;  /* 0x0000000000048947 */ /* 0x000fea0003800000 */
[----:B------:R-:W-:Y:S01]  /*1230*/  BPT.TRAP 0x1 ;  /* 0x000000040000795c */ /* 0x000fe20000300000 */
.L_x_16:
[----:B------:R-:W-:Y:S01]  /*1240*/  ULEA UR4, UR36, UR48, 0x3 ;  /* 0x0000003024047291 */ /* 0x000fe2000f8e183f */
[----:B------:R-:W-:Y:S01]  /*1250*/  IMAD.U32 R0, RZ, RZ, UR37 ;  /* 0x00000025ff007e24 */ /* 0x000fe2000f8e00ff */
[----:B------:R-:W-:-:S04]  /*1260*/  UISETP.NE.AND UP0, UPT, UR47, 0x3, UPT ;  /* 0x000000032f00788c */ /* 0x000fc8000bf05270 */
[----:B------:R-:W-:Y:S02]  /*1270*/  SHF.L.U32 R0, R0, 0x1f, RZ ;  /* 0x0000001f00007819 */ /* 0x000fe400000006ff */
[----:B------:R-:W-:Y:S02]  /*1280*/  PLOP3.LUT P0, PT, PT, PT, UP0, 0x80, 0x0 ;  /* 0x000000000000781c */ /* 0x000fe40003f0f008 */
[----:B------:R-:W1:Y:S02]  /*1290*/  SYNCS.PHASECHK.TRANS64.TRYWAIT P1, [UR4+0x9450], R0 ;  /* 0x00945000ff0075a7 */ /* 0x000e640008020144 */
[----:B-1----:R-:W-:Y:S09]  /*12a0*/  @!P1 BRA `(.L_x_17) ;  /* 0x0000007400549947 */ /* 0x002ff20003800000 */
.L_x_119:
[----:B------:R-:W-:Y:S05]  /*12b0*/  @!P0 BRA `(.L_x_18) ;  /* 0x0000000000048947 */ /* 0x000fea0003800000 */
[----:B------:R-:W-:Y:S01]  /*12c0*/  BPT.TRAP 0x1 ;  /* 0x000000040000795c */ /* 0x000fe20000300000 */
.L_x_18:
[----:B------:R-:W-:Y:S01]  /*12d0*/  ULEA UR14, UR38, UR48, 0x3 ;  /* 0x00000030260e7291 */ /* 0x000fe2000f8e183f */
[----:B-1----:R-:W-:Y:S01]  /*12e0*/  SHF.L.U32 R0, R22, 0x1f, RZ ;  /* 0x0000001f16007819 */ /* 0x002fe200000006ff */
[----:B------:R-:W-:Y:S01]  /*12f0*/  UIADD3 UR15, UR48, 0x9490, URZ ;  /* 0x00009490300f7890 */ /* 0x000fe2000fffe03f */
[----:B------:R-:W-:Y:S01]  /*1300*/  SHF.L.U32 R3, R72, 0x1f, RZ ;  /* 0x0000001f48037819 */ /* 0x000fe200000006ff */
[----:B------:R-:W-:Y:S02]  /*1310*/  ULEA UR4, UR39, 0xfffffff8, 0x3 ;  /* 0xfffffff827047891 */ /* 0x000fe4000f8e183f */
[----:B------:R-:W-:Y:S02]  /*1320*/  ULEA UR12, UR39, UR15, 0x3 ;  /* 0x0000000f270c7291 */ /* 0x000fe4000f8e183f */
[----:B------:R-:W-:Y:S01]  /*1330*/  ULOP3.LUT UR13, UR4, 0x8, URZ, 0xc, !UPT ;  /* 0x00000008040d7892 */ /* 0x000fe2000f8e0c3f */
[----:B------:R-:W1:Y:S02]  /*1340*/  SYNCS.PHASECHK.TRANS64.TRYWAIT P1, [UR14+0x9400], R0 ;  /* 0x00940000ff0075a7 */ /* 0x000e64000802014e */
[----:B-1----:R-:W-:Y:S09]  /*1350*/  @!P1 BRA `(.L_x_19) ;  /* 0x0000007400409947 */ /* 0x002ff20003800000 */
.L_x_120:
[----:B------:R-:W2:Y:S02]  /*1360*/  SYNCS.PHASECHK.TRANS64.TRYWAIT P1, [UR12+-0x8], R3 ;  /* 0xfffff803ff0075a7 */ /* 0x000ea4000802014c */
[----:B--2---:R-:W-:Y:S05]  /*1370*/  @!P1 BRA `(.L_x_20) ;  /* 0x0000007400509947 */ /* 0x004fea0003800000 */
.L_x_121:
[----:B------:R-:W-:Y:S01]  /*1380*/  ULEA UR10, UR38, UR51, 0x8 ;  /* 0x00000033260a7291 */ /* 0x000fe2000f8e403f */
[----:B------:R-:W-:Y:S01]  /*1390*/  WARPGROUP.ARRIVE ;  /* 0x00000000000079c5 */ /* 0x000fe20000000000 */
[----:B------:R-:W-:Y:S01]  /*13a0*/  ULEA UR8, UR36, UR50, 0x8 ;  /* 0x0000003224087291 */ /* 0x000fe2000f8e403f */
[----:B-1----:R-:W1:Y:S01]  /*13b0*/  LDC R3, c[0x0][0x28c] ;  /* 0x0000a300ff037b82 */ /* 0x002e620000000800 */
[----:B------:R-:W-:Y:S01]  /*13c0*/  UMOV UR11, 0x80000020 ;  /* 0x80000020000b7882 */ /* 0x000fe20000000000 */
[----:B------:R-:W-:Y:S01]  /*13d0*/  UMOV UR9, 0x80000020 ;  /* 0x8000002000097882 */ /* 0x000fe20000000000 */
[----:B------:R-:W-:Y:S01]  /*13e0*/  UIADD3 UR6, UR10, 0x2, URZ ;  /* 0x000000020a067890 */ /* 0x000fe2000fffe03f */
[C---:B------:R-:W-:Y:S01]  /*13f0*/  IADD3 R0, R16.reuse, 0x1, RZ ;  /* 0x0000000110007810 */ /* 0x040fe20007ffe0ff */
[----:B------:R-:W-:Y:S01]  /*1400*/  UIADD3 UR4, UR8, 0x2, URZ ;  /* 0x0000000208047890 */ /* 0x000fe2000fffe03f */
[C---:B------:R-:W-:Y:S01]  /*1410*/  VIADD R4, R16.reuse, 0x8 ;  /* 0x0000000810047836 */ /* 0x040fe20000000000 */
[----:B------:R-:W-:Y:S01]  /*1420*/  UMOV UR7, 0x80000020 ;  /* 0x8000002000077882 */ /* 0x000fe20000000000 */
[----:B------:R-:W-:Y:S01]  /*1430*/  HGMMA.64x64x16.F32 R24, gdesc[UR8], RZ, !UPT, gsb0 ;  /* 0x00e00000081879f0 */ /* 0x000fe2000c0008ff */
[----:B------:R-:W-:Y:S01]  /*1440*/  UMOV UR5, 0x80000020 ;  /* 0x8000002000057882 */ /* 0x000fe20000000000 */
[----:B------:R-:W-:Y:S01]  /*1450*/  VIADD R6, R16, 0x10 ;  /* 0x0000001010067836 */ /* 0x000fe20000000000 */
[----:B------:R-:W-:-:S02]  /*1460*/  P2R R9, PR, RZ, 0x1 ;  /* 0x00000001ff097803 */ /* 0x000fc40000000000 */
[-C--:B-1----:R-:W-:Y:S01]  /*1470*/  ISETP.GE.AND P4, PT, R0, R3.reuse, PT ;  /* 0x000000030000720c */ /* 0x082fe20003f86270 */
[----:B------:R-:W-:Y:S01]  /*1480*/  VIADD R0, R16, 0x9 ;  /* 0x0000000910007836 */ /* 0x000fe20000000000 */
[-C--:B------:R-:W-:Y:S01]  /*1490*/  ISETP.GE.AND P1, PT, R4, R3.reuse, PT ;  /* 0x000000030400720c */ /* 0x080fe20003f26270 */
[C---:B------:R-:W-:Y:S01]  /*14a0*/  VIADD R4, R16.reuse, 0x11 ;  /* 0x0000001110047836 */ /* 0x040fe20000000000 */
[-C--:B------:R-:W-:Y:S02]  /*14b0*/  ISETP.GE.AND P2, PT, R16, R3.reuse, PT ;  /* 0x000000031000720c */ /* 0x080fe40003f46270 */
[-C--:B------:R-:W-:Y:S01]  /*14c0*/  ISETP.GE.AND P3, PT, R0, R3.reuse, PT ;  /* 0x000000030000720c */ /* 0x080fe20003f66270 */
[----:B------:R-:W-:Y:S01]  /*14d0*/  VIADD R0, R16, 0x18 ;  /* 0x0000001810007836 */ /* 0x000fe20000000000 */
[-C--:B------:R-:W-:Y:S01]  /*14e0*/  ISETP.GE.AND P5, PT, R4, R3.reuse, PT ;  /* 0x000000030400720c */ /* 0x080fe20003fa6270 */
[----:B------:R-:W-:Y:S01]  /*14f0*/  VIADD R4, R16, 0x19 ;  /* 0x0000001910047836 */ /* 0x000fe20000000000 */
[----:B------:R-:W-:Y:S01]  /*1500*/  ISETP.GE.AND P6, PT, R6, R3, PT ;  /* 0x000000030600720c */ /* 0x000fe20003fc6270 */
[----:B------:R-:W-:-:S02]  /*1510*/  WARPGROUP.DEPBAR.LE gsb0, 0x0 ;  /* 0x00008000000079c5 */ /* 0x000fc40000010000 */
[----:B------:R-:W-:-:S06]  /*1520*/  WARPGROUP.ARRIVE ;  /* 0x00000000000079c5 */ /* 0x000fcc0000000000 */
[----:B------:R-:W-:Y:S01]  /*1530*/  HGMMA.64x64x16.F32 R24, gdesc[UR4], R24, gsb0 ;  /* 0x00e00000041879f0 */ /* 0x000fe20008000818 */
[----:B------:R-:W-:Y:S02]  /*1540*/  ULDC UR6, c[0x0][0x604] ;  /* 0x0001810000067ab9 */ /* 0x000fe40000000800 */
[----:B------:R-:W-:Y:S02]  /*1550*/  WARPGROUP.DEPBAR.LE gsb0, 0x0 ;  /* 0x00008000000079c5 */ /* 0x000fe40000010000 */
[----:B------:R-:W-:Y:S02]  /*1560*/  FSEL R24, R24, -INF , !P2 ;  /* 0xff80000018187808 */ /* 0x000fe40005000000 */
[----:B------:R-:W-:Y:S02]  /*1570*/  FSEL R25, R25, -INF , !P4 ;  /* 0xff80000019197808 */ /* 0x000fe40006000000 */
[----:B------:R-:W-:Y:S02]  /*1580*/  FSEL R28, R28, -INF , !P1 ;  /* 0xff8000001c1c7808 */ /* 0x000fe40004800000 */
[----:B------:R-:W-:-:S02]  /*1590*/  FMNMX R5, R24, R25, !PT ;  /* 0x0000001918057209 */ /* 0x000fc40007800000 */
[----:B------:R-:W-:Y:S02]  /*15a0*/  FSEL R26, R26, -INF , !P2 ;  /* 0xff8000001a1a7808 */ /* 0x000fe40005000000 */
[-C--:B------:R-:W-:Y:S02]  /*15b0*/  ISETP.GE.AND P2, PT, R0, R3.reuse, PT ;  /* 0x000000030000720c */ /* 0x080fe40003f46270 */
[----:B------:R-:W-:Y:S02]  /*15c0*/  FSEL R27, R27, -INF , !P4 ;  /* 0xff8000001b1b7808 */ /* 0x000fe40006000000 */
[----:B------:R-:W-:Y:S02]  /*15d0*/  ISETP.GE.AND P4, PT, R4, R3, PT ;  /* 0x000000030400720c */ /* 0x000fe40003f86270 */
[----:B------:R-:W-:Y:S02]  /*15e0*/  IADD3 R0, R16, 0x20, RZ ;  /* 0x0000002010007810 */ /* 0x000fe40007ffe0ff */
[----:B------:R-:W-:-:S02]  /*15f0*/  FSEL R29, R29, -INF , !P3 ;  /* 0xff8000001d1d7808 */ /* 0x000fc40005800000 */
[----:B------:R-:W-:Y:S02]  /*1600*/  FMNMX R4, R28, R5, !PT ;  /* 0x000000051c047209 */ /* 0x000fe40007800000 */
[----:B------:R-:W-:Y:S02]  /*1610*/  FSEL R30, R30, -INF , !P1 ;  /* 0xff8000001e1e7808 */ /* 0x000fe40004800000 */
[----:B------:R-:W-:Y:S01]  /*1620*/  ISETP.GE.AND P1, PT, R0, R3, PT ;  /* 0x000000030000720c */ /* 0x000fe20003f26270 */
[----:B------:R-:W-:Y:S01]  /*1630*/  VIADD R0, R16, 0x21 ;  /* 0x0000002110007836 */ /* 0x000fe20000000000 */
[----:B------:R-:W-:Y:S02]  /*1640*/  FSEL R32, R32, -INF , !P6 ;  /* 0xff80000020207808 */ /* 0x000fe40007000000 */
[----:B------:R-:W-:Y:S02]  /*1650*/  FMNMX R5, R29, R4, !PT ;  /* 0x000000041d057209 */ /* 0x000fe40007800000 */
[----:B------:R-:W-:-:S02]  /*1660*/  FSEL R31, R31, -INF , !P3 ;  /* 0xff8000001f1f7808 */ /* 0x000fc40005800000 */
[----:B------:R-:W-:Y:S02]  /*1670*/  FSEL R33, R33, -INF , !P5 ;  /* 0xff80000021217808 */ /* 0x000fe40006800000 */
[----:B------:R-:W-:Y:S02]  /*1680*/  FMNMX R4, R32, R5, !PT ;  /* 0x0000000520047209 */ /* 0x000fe40007800000 */
[----:B------:R-:W-:Y:S01]  /*1690*/  ISETP.GE.AND P3, PT, R0, R3, PT ;  /* 0x000000030000720c */ /* 0x000fe20003f66270 */
[----:B------:R-:W-:Y:S01]  /*16a0*/  VIADD R0, R16, 0x28 ;  /* 0x0000002810007836 */ /* 0x000fe20000000000 */
[----:B------:R-:W-:Y:S02]  /*16b0*/  FSEL R36, R36, -INF , !P2 ;  /* 0xff80000024247808 */ /* 0x000fe40005000000 */
[----:B------:R-:W-:Y:S02]  /*16c0*/  FMNMX R5, R33, R4, !PT ;  /* 0x0000000421057209 */ /* 0x000fe40007800000 */
[----:B------:R-:W-:-:S02]  /*16d0*/  FSEL R34, R34, -INF , !P6 ;  /* 0xff80000022227808 */ /* 0x000fc40007000000 */
[----:B------:R-:W-:Y:S01]  /*16e0*/  ISETP.GE.AND P6, PT, R0, R3, PT ;  /* 0x000000030000720c */ /* 0x000fe20003fc6270 */
[----:B------:R-:W-:Y:S01]  /*16f0*/  VIADD R0, R16, 0x29 ;  /* 0x0000002910007836 */ /* 0x000fe20000000000 */
[----:B------:R-:W-:Y:S02]  /*1700*/  FSEL R37, R37, -INF , !P4 ;  /* 0xff80000025257808 */ /* 0x000fe40006000000 */
[----:B------:R-:W-:Y:S02]  /*1710*/  FMNMX R4, R36, R5, !PT ;  /* 0x0000000524047209 */ /* 0x000fe40007800000 */
[----:B------:R-:W-:Y:S02]  /*1720*/  FSEL R35, R35, -INF , !P5 ;  /* 0xff80000023237808 */ /* 0x000fe40006800000 */
[----:B------:R-:W-:Y:S02]  /*1730*/  FSEL R40, R40, -INF , !P1 ;  /* 0xff80000028287808 */ /* 0x000fe40004800000 */
[----:B------:R-:W-:-:S02]  /*1740*/  FMNMX R5, R37, R4, !PT ;  /* 0x0000000425057209 */ /* 0x000fc40007800000 */
[----:B------:R-:W-:Y:S01]  /*1750*/  ISETP.GE.AND P5, PT, R0, R3, PT ;  /* 0x000000030000720c */ /* 0x000fe20003fa6270 */
[----:B------:R-:W-:Y:S01]  /*1760*/  VIADD R0, R16, 0x30 ;  /* 0x0000003010007836 */ /* 0x000fe20000000000 */
[----:B------:R-:W-:Y:S02]  /*1770*/  FSEL R41, R41, -INF , !P3 ;  /* 0xff80000029297808 */ /* 0x000fe40005800000 */
[----:B------:R-:W-:Y:S02]  /*1780*/  FMNMX R4, R40, R5, !PT ;  /* 0x0000000528047209 */ /* 0x000fe40007800000 */
[----:B------:R-:W-:Y:S02]  /*1790*/  FSEL R38, R38, -INF , !P2 ;  /* 0xff80000026267808 */ /* 0x000fe40005000000 */
[----:B------:R-:W-:Y:S01]  /*17a0*/  ISETP.GE.AND P2, PT, R0, R3, PT ;  /* 0x000000030000720c */ /* 0x000fe20003f46270 */
[----:B------:R-:W-:Y:S01]  /*17b0*/  VIADD R0, R16, 0x31 ;  /* 0x0000003110007836 */ /* 0x000fe20000000000 */
[----:B------:R-:W-:-:S02]  /*17c0*/  FSEL R44, R44, -INF , !P6 ;  /* 0xff8000002c2c7808 */ /* 0x000fc40007000000 */
[----:B------:R-:W-:Y:S02]  /*17d0*/  FMNMX R5, R41, R4, !PT ;  /* 0x0000000429057209 */ /* 0x000fe40007800000 */
[----:B------:R-:W-:Y:S02]  /*17e0*/  FSEL R39, R39, -INF , !P4 ;  /* 0xff80000027277808 */ /* 0x000fe40006000000 */
[----:B------:R-:W-:Y:S02]  /*17f0*/  FSEL R45, R45, -INF , !P5 ;  /* 0xff8000002d2d7808 */ /* 0x000fe40006800000 */
[----:B------:R-:W-:Y:S02]  /*1800*/  FMNMX R4, R44, R5, !PT ;  /* 0x000000052c047209 */ /* 0x000fe40007800000 */
[----:B------:R-:W-:Y:S01]  /*1810*/  ISETP.GE.AND P4, PT, R0, R3, PT ;  /* 0x000000030000720c */ /* 0x000fe20003f86270 */
[----:B------:R-:W-:Y:S01]  /*1820*/  VIADD R0, R16, 0x38 ;  /* 0x0000003810007836 */ /* 0x000fe20000000000 */
[----:B------:R-:W-:-:S02]  /*1830*/  FSEL R48, R48, -INF , !P2 ;  /* 0xff80000030307808 */ /* 0x000fc40005000000 */
[----:B------:R-:W-:Y:S02]  /*1840*/  FMNMX R5, R45, R4, !PT ;  /* 0x000000042d057209 */ /* 0x000fe40007800000 */
[----:B------:R-:W-:Y:S02]  /*1850*/  FSEL R42, R42, -INF , !P1 ;  /* 0xff8000002a2a7808 */ /* 0x000fe40004800000 */
[----:B------:R-:W-:Y:S02]  /*1860*/  ISETP.GE.AND P1, PT, R0, R3, PT ;  /* 0x000000030000720c */ /* 0x000fe40003f26270 */
[----:B------:R-:W-:Y:S02]  /*1870*/  IADD3 R0, R16, 0x39, RZ ;  /* 0x0000003910007810 */ /* 0x000fe40007ffe0ff */
[----:B------:R-:W-:Y:S02]  /*1880*/  FSEL R49, R49, -INF , !P4 ;  /* 0xff80000031317808 */ /* 0x000fe40006000000 */
[----:B------:R-:W-:-:S02]  /*1890*/  FMNMX R4, R48, R5, !PT ;  /* 0x0000000530047209 */ /* 0x000fc40007800000 */
[----:B------:R-:W-:Y:S02]  /*18a0*/  FSEL R43, R43, -INF , !P3 ;  /* 0xff8000002b2b7808 */ /* 0x000fe40005800000 */
[----:B------:R-:W-:Y:S02]  /*18b0*/  ISETP.GE.AND P3, PT, R0, R3, PT ;  /* 0x000000030000720c */ /* 0x000fe40003f66270 */
[----:B------:R-:W-:Y:S02]  /*18c0*/  FSEL R52, R52, -INF , !P1 ;  /* 0xff80000034347808 */ /* 0x000fe40004800000 */
[----:B------:R-:W-:Y:S02]  /*18d0*/  FMNMX R5, R49, R4, !PT ;  /* 0x0000000431057209 */ /* 0x000fe40007800000 */
[----:B------:R-:W-:Y:S02]  /*18e0*/  FSEL R53, R53, -INF , !P3 ;  /* 0xff80000035357808 */ /* 0x000fe40005800000 */
[----:B------:R-:W-:-:S02]  /*18f0*/  FMNMX R0, R52, R5, !PT ;  /* 0x0000000534007209 */ /* 0x000fc40007800000 */
[----:B------:R-:W-:Y:S02]  /*1900*/  FSEL R46, R46, -INF , !P6 ;  /* 0xff8000002e2e7808 */ /* 0x000fe40007000000 */
[----:B------:R-:W-:Y:S02]  /*1910*/  FMNMX R6, R53, R0, !PT ;  /* 0x0000000035067209 */ /* 0x000fe40007800000 */
[----:B------:R-:W-:Y:S02]  /*1920*/  FSEL R47, R47, -INF , !P5 ;  /* 0xff8000002f2f7808 */ /* 0x000fe40006800000 */
[----:B------:R-:W-:Y:S01]  /*1930*/  FSEL R50, R50, -INF , !P2 ;  /* 0xff80000032327808 */ /* 0x000fe20005000000 */
[----:B------:R-:W1:Y:S01]  /*1940*/  SHFL.BFLY PT, R5, R6, 0x1, 0x1f ;  /* 0x0c201f0006057f89 */ /* 0x000e6200000e0000 */
[----:B------:R-:W-:Y:S02]  /*1950*/  FSEL R51, R51, -INF , !P4 ;  /* 0xff80000033337808 */ /* 0x000fe40006000000 */
[----:B------:R-:W-:-:S02]  /*1960*/  FSEL R54, R54, -INF , !P1 ;  /* 0xff80000036367808 */ /* 0x000fc40004800000 */
[----:B------:R-:W-:Y:S02]  /*1970*/  FSEL R55, R55, -INF , !P3 ;  /* 0xff80000037377808 */ /* 0x000fe40005800000 */
[----:B-1----:R-:W-:Y:S02]  /*1980*/  FMNMX R7, R6, R5, !PT ;  /* 0x0000000506077209 */ /* 0x002fe40007800000 */
[----:B------:R-:W-:-:S03]  /*1990*/  FMNMX R5, R26, R27, !PT ;  /* 0x0000001b1a057209 */ /* 0x000fc60007800000 */
[----:B------:R-:W1:Y:S01]  /*19a0*/  SHFL.BFLY PT, R4, R7, 0x2, 0x1f ;  /* 0x0c401f0007047f89 */ /* 0x000e6200000e0000 */
[----:B------:R-:W-:-:S04]  /*19b0*/  FMNMX R0, R30, R5, !PT ;  /* 0x000000051e007209 */ /* 0x000fc80007800000 */
[----:B------:R-:W-:-:S04]  /*19c0*/  FMNMX R5, R31, R0, !PT ;  /* 0x000000001f057209 */ /* 0x000fc80007800000 */
[----:B------:R-:W-:-:S04]  /*19d0*/  FMNMX R0, R34, R5, !PT ;  /* 0x0000000522007209 */ /* 0x000fc80007800000 */
[----:B------:R-:W-:-:S04]  /*19e0*/  FMNMX R5, R35, R0, !PT ;  /* 0x0000000023057209 */ /* 0x000fc80007800000 */
[----:B------:R-:W-:-:S04]  /*19f0*/  FMNMX R0, R38, R5, !PT ;  /* 0x0000000526007209 */ /* 0x000fc80007800000 */
[----:B------:R-:W-:Y:S02]  /*1a00*/  FMNMX R5, R39, R0, !PT ;  /* 0x0000000027057209 */ /* 0x000fe40007800000 */
[----:B-1----:R-:W-:Y:S02]  /*1a10*/  FMNMX R4, R7, R4, !PT ;  /* 0x0000000407047209 */ /* 0x002fe40007800000 */
[----:B------:R-:W-:Y:S02]  /*1a20*/  FMNMX R0, R42, R5, !PT ;  /* 0x000000052a007209 */ /* 0x000fe40007800000 */
[C---:B------:R-:W-:Y:S02]  /*1a30*/  FSETP.NEU.AND P0, PT, R4.reuse, -INF , PT ;  /* 0xff8000000400780b */ /* 0x040fe40003f0d000 */
[----:B------:R-:W-:Y:S02]  /*1a40*/  FMNMX R5, R43, R0, !PT ;  /* 0x000000002b057209 */ /* 0x000fe40007800000 */
[----:B------:R-:W-:-:S02]  /*1a50*/  FSEL R8, R4, RZ, P0 ;  /* 0x000000ff04087208 */ /* 0x000fc40000000000 */
[----:B------:R-:W-:Y:S02]  /*1a60*/  FMNMX R0, R46, R5, !PT ;  /* 0x000000052e007209 */ /* 0x000fe40007800000 */
[----:B------:R-:W-:Y:S01]  /*1a70*/  ISETP.NE.AND P0, PT, R9, RZ, PT ;  /* 0x000000ff0900720c */ /* 0x000fe20003f05270 */
[----:B------:R-:W-:Y:S01]  /*1a80*/  FMUL R8, R8, UR6 ;  /* 0x0000000608087c20 */ /* 0x000fe20008400000 */
[----:B------:R-:W-:-:S03]  /*1a90*/  FMNMX R5, R47, R0, !PT ;  /* 0x000000002f057209 */ /* 0x000fc60007800000 */
[--C-:B------:R-:W-:Y:S01]  /*1aa0*/  FFMA R25, R25, UR6, -R8.reuse ;  /* 0x0000000619197c23 */ /* 0x100fe20008000808 */
[--C-:B------:R-:W-:Y:S01]  /*1ab0*/  FFMA R24, R24, UR6, -R8.reuse ;  /* 0x0000000618187c23 */ /* 0x100fe20008000808 */
[----:B------:R-:W-:Y:S01]  /*1ac0*/  FMNMX R0, R50, R5, !PT ;  /* 0x0000000532007209 */ /* 0x000fe20007800000 */
[--C-:B------:R-:W-:Y:S01]  /*1ad0*/  FFMA R37, R37, UR6, -R8.reuse ;  /* 0x0000000625257c23 */ /* 0x100fe20008000808 */
[--C-:B------:R-:W-:Y:S01]  /*1ae0*/  FFMA R28, R28, UR6, -R8.reuse ;  /* 0x000000061c1c7c23 */ /* 0x100fe20008000808 */
[----:B------:R-:W-:Y:S01]  /*1af0*/  FSETP.GEU.AND P2, PT, R25, -126, PT ;  /* 0xc2fc00001900780b */ /* 0x000fe20003f4e000 */
[--C-:B------:R-:W-:Y:S01]  /*1b00*/  FFMA R36, R36, UR6, -R8.reuse ;  /* 0x0000000624247c23 */ /* 0x100fe20008000808 */
[----:B------:R-:W-:Y:S01]  /*1b10*/  FSETP.GEU.AND P5, PT, R24, -126, PT ;  /* 0xc2fc00001800780b */ /* 0x000fe20003fae000 */
[--C-:B------:R-:W-:Y:S01]  /*1b20*/  FFMA R29, R29, UR6, -R8.reuse ;  /* 0x000000061d1d7c23 */ /* 0x100fe20008000808 */
[----:B------:R-:W-:Y:S01]  /*1b30*/  FMNMX R5, R51, R0, !PT ;  /* 0x0000000033057209 */ /* 0x000fe20007800000 */
        /* <DEDUP_REMOVED lines=8> */
[----:B------:R-:W-:Y:S01]  /*1bc0*/  @!P2 FMUL R25, R25, 0.5 ;  /* 0x3f0000001919a820 */ /* 0x000fe20000400000 */
[----:B------:R-:W-:Y:S01]  /*1bd0*/  FSETP.GEU.AND P3, PT, R32, -126, PT ;  /* 0xc2fc00002000780b */ /* 0x000fe20003f6e000 */
[----:B------:R-:W-:Y:S01]  /*1be0*/  @!P5 FMUL R24, R24, 0.5 ;  /* 0x3f0000001818d820 */ /* 0x000fe20000400000 */
[----:B------:R-:W-:Y:S01]  /*1bf0*/  FSETP.GEU.AND P1, PT, R33, -126, PT ;  /* 0xc2fc00002100780b */ /* 0x000fe20003f2e000 */
[----:B------:R-:W1:Y:S01]  /*1c00*/  SHFL.BFLY PT, R5, R0, 0x1, 0x1f ;  /* 0x0c201f0000057f89 */ /* 0x000e6200000e0000 */
[--C-:B------:R-:W-:Y:S01]  /*1c10*/  FFMA R41, R41, UR6, -R8.reuse ;  /* 0x0000000629297c23 */ /* 0x100fe20008000808 */
[----:B------:R-:W2:Y:S01]  /*1c20*/  MUFU.EX2 R25, R25 ;  /* 0x0000001900197308 */ /* 0x000ea20000000800 */
[----:B------:R-:W-:Y:S01]  /*1c30*/  @!P6 FMUL R28, R28, 0.5 ;  /* 0x3f0000001c1ce820 */ /* 0x000fe20000400000 */
[--C-:B------:R-:W-:Y:S01]  /*1c40*/  FFMA R44, R44, UR6, -R8.reuse ;  /* 0x000000062c2c7c23 */ /* 0x100fe20008000808 */
[--C-:B------:R-:W-:Y:S01]  /*1c50*/  FFMA R45, R45, UR6, -R8.reuse ;  /* 0x000000062d2d7c23 */ /* 0x100fe20008000808 */
[----:B------:R-:W-:Y:S01]  /*1c60*/  @!P4 FMUL R29, R29, 0.5 ;  /* 0x3f0000001d1dc820 */ /* 0x000fe20000400000 */
[--C-:B------:R-:W-:Y:S01]  /*1c70*/  FFMA R49, R49, UR6, -R8.reuse ;  /* 0x0000000631317c23 */ /* 0x100fe20008000808 */
[--C-:B------:R-:W-:Y:S01]  /*1c80*/  FFMA R52, R52, UR6, -R8.reuse ;  /* 0x0000000634347c23 */ /* 0x100fe20008000808 */
[----:B------:R-:W-:Y:S01]  /*1c90*/  FFMA R53, R53, UR6, -R8 ;  /* 0x0000000635357c23 */ /* 0x000fe20008000808 */
[----:B------:R-:W3:Y:S01]  /*1ca0*/  MUFU.EX2 R24, R24 ;  /* 0x0000001800187308 */ /* 0x000ee20000000800 */
[----:B------:R-:W-:Y:S01]  /*1cb0*/  @!P3 FMUL R32, R32, 0.5 ;  /* 0x3f0000002020b820 */ /* 0x000fe20000400000 */
[----:B------:R-:W-:-:S06]  /*1cc0*/  @!P1 FMUL R33, R33, 0.5 ;  /* 0x3f00000021219820 */ /* 0x000fcc0000400000 */
[----:B------:R-:W4:Y:S01]  /*1cd0*/  MUFU.EX2 R28, R28 ;  /* 0x0000001c001c7308 */ /* 0x000f220000000800 */
[----:B--2---:R-:W-:Y:S01]  /*1ce0*/  @!P2 FMUL R25, R25, R25 ;  /* 0x000000191919a220 */ /* 0x004fe20000400000 */
[----:B------:R-:W-:Y:S02]  /*1cf0*/  FSETP.GEU.AND P2, PT, R37, -126, PT ;  /* 0xc2fc00002500780b */ /* 0x000fe40003f4e000 */
[----:B-1----:R-:W-:-:S04]  /*1d00*/  FMNMX R5, R0, R5, !PT ;  /* 0x0000000500057209 */ /* 0x002fc80007800000 */
[----:B------:R-:W1:Y:S01]  /*1d10*/  MUFU.EX2 R29, R29 ;  /* 0x0000001d001d7308 */ /* 0x000e620000000800 */
[----:B---3--:R-:W-:Y:S01]  /*1d20*/  @!P5 FMUL R24, R24, R24 ;  /* 0x000000181818d220 */ /* 0x008fe20000400000 */
[----:B------:R-:W-:Y:S01]  /*1d30*/  FSETP.GEU.AND P5, PT, R36, -126, PT ;  /* 0xc2fc00002400780b */ /* 0x000fe20003fae000 */
[----:B------:R-:W2:Y:S04]  /*1d40*/  SHFL.BFLY PT, R6, R5, 0x2, 0x1f ;  /* 0x0c401f0005067f89 */ /* 0x000ea800000e0000 */
[----:B------:R-:W-:Y:S01]  /*1d50*/  @!P2 FMUL R37, R37, 0.5 ;  /* 0x3f0000002525a820 */ /* 0x000fe20000400000 */
[----:B------:R-:W3:Y:S01]  /*1d60*/  MUFU.EX2 R32, R32 ;  /* 0x0000002000207308 */ /* 0x000ee20000000800 */
[----:B----4-:R-:W-:Y:S01]  /*1d70*/  @!P6 FMUL R28, R28, R28 ;  /* 0x0000001c1c1ce220 */ /* 0x010fe20000400000 */
[----:B------:R-:W-:-:S05]  /*1d80*/  FSETP.GEU.AND P6, PT, R40, -126, PT ;  /* 0xc2fc00002800780b */ /* 0x000fca0003fce000 */
[----:B------:R-:W-:Y:S01]  /*1d90*/  @!P5 FMUL R36, R36, 0.5 ;  /* 0x3f0000002424d820 */ /* 0x000fe20000400000 */
[----:B------:R-:W4:Y:S01]  /*1da0*/  MUFU.EX2 R37, R37 ;  /* 0x0000002500257308 */ /* 0x000f220000000800 */
[----:B-1----:R-:W-:Y:S01]  /*1db0*/  @!P4 FMUL R29, R29, R29 ;  /* 0x0000001d1d1dc220 */ /* 0x002fe20000400000 */
[----:B------:R-:W-:-:S05]  /*1dc0*/  FSETP.GEU.AND P4, PT, R41, -126, PT ;  /* 0xc2fc00002900780b */ /* 0x000fca0003f8e000 */
[----:B------:R-:W-:Y:S01]  /*1dd0*/  @!P6 FMUL R40, R40, 0.5 ;  /* 0x3f0000002828e820 */ /* 0x000fe20000400000 */
[----:B------:R-:W1:Y:S01]  /*1de0*/  MUFU.EX2 R36, R36 ;  /* 0x0000002400247308 */ /* 0x000e620000000800 */
[----:B---3--:R-:W-:Y:S01]  /*1df0*/  @!P3 FMUL R32, R32, R32 ;  /* 0x000000202020b220 */ /* 0x008fe20000400000 */
[----:B------:R-:W-:Y:S02]  /*1e00*/  FSETP.GEU.AND P3, PT, R44, -126, PT ;  /* 0xc2fc00002c00780b */ /* 0x000fe40003f6e000 */
[----:B--2---:R-:W-:-:S03]  /*1e10*/  FMNMX R6, R5, R6, !PT ;  /* 0x0000000605067209 */ /* 0x004fc60007800000 */
[----:B------:R-:W-:Y:S01]  /*1e20*/  @!P4 FMUL R41, R41, 0.5 ;  /* 0x3f0000002929c820 */ /* 0x000fe20000400000 */
[----:B------:R-:W2:Y:S01]  /*1e30*/  MUFU.EX2 R33, R33 ;  /* 0x0000002100217308 */ /* 0x000ea20000000800 */
[----:B----4-:R-:W-:Y:S01]  /*1e40*/  @!P2 FMUL R37, R37, R37 ;  /* 0x000000252525a220 */ /* 0x010fe20000400000 */
[----:B------:R-:W-:-:S05]  /*1e50*/  FSETP.GEU.AND P2, PT, R48, -126, PT ;  /* 0xc2fc00003000780b */ /* 0x000fca0003f4e000 */
[----:B------:R-:W-:Y:S01]  /*1e60*/  @!P3 FMUL R44, R44, 0.5 ;  /* 0x3f0000002c2cb820 */ /* 0x000fe20000400000 */
[----:B------:R-:W3:Y:S01]  /*1e70*/  MUFU.EX2 R7, R40 ;  /* 0x0000002800077308 */ /* 0x000ee20000000800 */
[----:B-1----:R-:W-:Y:S01]  /*1e80*/  @!P5 FMUL R36, R36, R36 ;  /* 0x000000242424d220 */ /* 0x002fe20000400000 */
[----:B------:R-:W-:-:S04]  /*1e90*/  FSETP.NEU.AND P5, PT, R6, -INF , PT ;  /* 0xff8000000600780b */ /* 0x000fc80003fad000 */
[----:B------:R-:W-:Y:S01]  /*1ea0*/  FSEL R0, R6, RZ, P5 ;  /* 0x000000ff06007208 */ /* 0x000fe20002800000 */
[----:B------:R-:W-:Y:S01]  /*1eb0*/  @!P2 FMUL R48, R48, 0.5 ;  /* 0x3f0000003030a820 */ /* 0x000fe20000400000 */
[----:B------:R-:W-:Y:S01]  /*1ec0*/  FSETP.GEU.AND P5, PT, R49, -126, PT ;  /* 0xc2fc00003100780b */ /* 0x000fe20003fae000 */
[----:B--2---:R-:W-:Y:S01]  /*1ed0*/  @!P1 FMUL R33, R33, R33 ;  /* 0x0000002121219220 */ /* 0x004fe20000400000 */
[----:B------:R-:W-:Y:S01]  /*1ee0*/  FSETP.GEU.AND P1, PT, R45, -126, PT ;  /* 0xc2fc00002d00780b */ /* 0x000fe20003f2e000 */
[----:B------:R-:W1:Y:S01]  /*1ef0*/  MUFU.EX2 R11, R48 ;  /* 0x00000030000b7308 */ /* 0x000e620000000800 */
[----:B------:R-:W-:-:S04]  /*1f00*/  FMUL R0, R0, UR6 ;  /* 0x0000000600007c20 */ /* 0x000fc80008400000 */
[--C-:B------:R-:W-:Y:S01]  /*1f10*/  FFMA R30, R30, UR6, -R0.reuse ;  /* 0x000000061e1e7c23 */ /* 0x100fe20008000800 */
[----:B---3--:R-:W-:Y:S01]  /*1f20*/  @!P6 FMUL R7, R7, R7 ;  /* 0x000000070707e220 */ /* 0x008fe20000400000 */
[----:B------:R-:W-:Y:S01]  /*1f30*/  FSETP.GEU.AND P6, PT, R52, -126, PT ;  /* 0xc2fc00003400780b */ /* 0x000fe20003fce000 */
[----:B------:R-:W2:Y:S01]  /*1f40*/  MUFU.EX2 R10, R41 ;  /* 0x00000029000a7308 */ /* 0x000ea20000000800 */
[--C-:B------:R-:W-:Y:S01]  /*1f50*/  FFMA R26, R26, UR6, -R0.reuse ;  /* 0x000000061a1a7c23 */ /* 0x100fe20008000800 */
[----:B------:R-:W-:Y:S01]  /*1f60*/  @!P5 FMUL R49, R49, 0.5 ;  /* 0x3f0000003131d820 */ /* 0x000fe20000400000 */
[--C-:B------:R-:W-:Y:S01]  /*1f70*/  FFMA R27, R27, UR6, -R0.reuse ;  /* 0x000000061b1b7c23 */ /* 0x100fe20008000800 */
[----:B------:R-:W-:Y:S01]  /*1f80*/  @!P1 FMUL R45, R45, 0.5 ;  /* 0x3f0000002d2d9820 */ /* 0x000fe20000400000 */
[--C-:B------:R-:W-:Y:S01]  /*1f90*/  FFMA R31, R31, UR6, -R0.reuse ;  /* 0x000000061f1f7c23 */ /* 0x100fe20008000800 */
[--C-:B------:R-:W-:Y:S01]  /*1fa0*/  FFMA R34, R34, UR6, -R0.reuse ;  /* 0x0000000622227c23 */ /* 0x100fe20008000800 */
[--C-:B------:R-:W-:Y:S01]  /*1fb0*/  FFMA R5, R35, UR6, -R0.reuse ;  /* 0x0000000623057c23 */ /* 0x100fe20008000800 */
[----:B------:R-:W3:Y:S01]  /*1fc0*/  MUFU.EX2 R9, R44 ;  /* 0x0000002c00097308 */ /* 0x000ee20000000800 */
[----:B-1----:R-:W-:Y:S01]  /*1fd0*/  @!P2 FMUL R11, R11, R11 ;  /* 0x0000000b0b0ba220 */ /* 0x002fe20000400000 */
[----:B------:R-:W-:Y:S01]  /*1fe0*/  FSETP.GEU.AND P2, PT, R30, -126, PT ;  /* 0xc2fc00001e00780b */ /* 0x000fe20003f4e000 */
[--C-:B------:R-:W-:Y:S01]  /*1ff0*/  FFMA R38, R38, UR6, -R0.reuse ;  /* 0x0000000626267c23 */ /* 0x100fe20008000800 */
[----:B------:R-:W-:Y:S01]  /*2000*/  @!P6 FMUL R52, R52, 0.5 ;  /* 0x3f0000003434e820 */ /* 0x000fe20000400000 */
[--C-:B------:R-:W-:Y:S01]  /*2010*/  FFMA R39, R39, UR6, -R0.reuse ;  /* 0x0000000627277c23 */ /* 0x100fe20008000800 */
[--C-:B------:R-:W-:Y:S01]  /*2020*/  FFMA R43, R43, UR6, -R0.reuse ;  /* 0x000000062b2b7c23 */ /* 0x100fe20008000800 */
[--C-:B------:R-:W-:Y:S01]  /*2030*/  FFMA R54, R54, UR6, -R0.reuse ;  /* 0x0000000636367c23 */ /* 0x100fe20008000800 */
[----:B------:R-:W1:Y:S01]  /*2040*/  MUFU.EX2 R12, R45 ;  /* 0x0000002d000c7308 */ /* 0x000e620000000800 */
[----:B--2---:R-:W-:Y:S01]  /*2050*/  @!P4 FMUL R10, R10, R10 ;  /* 0x0000000a0a0ac220 */ /* 0x004fe20000400000 */
[----:B------:R-:W-:Y:S01]  /*2060*/  FSETP.GEU.AND P4, PT, R53, -126, PT ;  /* 0xc2fc00003500780b */ /* 0x000fe20003f8e000 */
[--C-:B------:R-:W-:Y:S01]  /*2070*/  FFMA R47, R47, UR6, -R0.reuse ;  /* 0x000000062f2f7c23 */ /* 0x100fe20008000800 */
[--C-:B------:R-:W-:Y:S01]  /*2080*/  FFMA R50, R50, UR6, -R0.reuse ;  /* 0x0000000632327c23 */ /* 0x100fe20008000800 */
[----:B------:R-:W-:-:S02]  /*2090*/  FFMA R51, R51, UR6, -R0 ;  /* 0x0000000633337c23 */ /* 0x000fc40008000800 */
[----:B------:R-:W-:Y:S01]  /*20a0*/  @!P2 FMUL R30, R30, 0.5 ;  /* 0x3f0000001e1ea820 */ /* 0x000fe20000400000 */
[----:B------:R-:W2:Y:S01]  /*20b0*/  MUFU.EX2 R8, R49 ;  /* 0x0000003100087308 */ /* 0x000ea20000000800 */
[----:B---3--:R-:W-:Y:S01]  /*20c0*/  @!P3 FMUL R9, R9, R9 ;  /* 0x000000090909b220 */ /* 0x008fe20000400000 */
[----:B------:R-:W-:-:S05]  /*20d0*/  FSETP.GEU.AND P3, PT, R26, -126, PT ;  /* 0xc2fc00001a00780b */ /* 0x000fca0003f6e000 */
[----:B------:R-:W-:Y:S01]  /*20e0*/  @!P4 FMUL R53, R53, 0.5 ;  /* 0x3f0000003535c820 */ /* 0x000fe20000400000 */
[----:B------:R3:W4:Y:S01]  /*20f0*/  MUFU.EX2 R21, R30 ;  /* 0x0000001e00157308 */ /* 0x0007220000000800 */
[----:B-1----:R-:W-:Y:S01]  /*2100*/  @!P1 FMUL R12, R12, R12 ;  /* 0x0000000c0c0c9220 */ /* 0x002fe20000400000 */
[----:B------:R-:W-:-:S05]  /*2110*/  FSETP.GEU.AND P1, PT, R27, -126, PT ;  /* 0xc2fc00001b00780b */ /* 0x000fca0003f2e000 */
[----:B------:R-:W-:Y:S01]  /*2120*/  @!P3 FMUL R26, R26, 0.5 ;  /* 0x3f0000001a1ab820 */ /* 0x000fe20000400000 */
[----:B------:R-:W1:Y:S01]  /*2130*/  MUFU.EX2 R13, R52 ;  /* 0x00000034000d7308 */ /* 0x000e620000000800 */
[----:B--2---:R-:W-:Y:S01]  /*2140*/  @!P5 FMUL R8, R8, R8 ;  /* 0x000000080808d220 */ /* 0x004fe20000400000 */
[----:B------:R-:W-:Y:S01]  /*2150*/  FSETP.GEU.AND P5, PT, R31, -126, PT ;  /* 0xc2fc00001f00780b */ /* 0x000fe20003fae000 */
[----:B---3--:R-:W-:Y:S02]  /*2160*/  FADD R30, R29, R12 ;  /* 0x0000000c1d1e7221 */ /* 0x008fe40000000000 */
[----:B------:R-:W-:Y:S02]  /*2170*/  FADD R41, R33, R8 ;  /* 0x0000000821297221 */ /* 0x000fe40000000000 */
[----:B------:R-:W-:Y:S01]  /*2180*/  @!P1 FMUL R27, R27, 0.5 ;  /* 0x3f0000001b1b9820 */ /* 0x000fe20000400000 */
[----:B------:R-:W2:Y:S01]  /*2190*/  MUFU.EX2 R14, R53 ;  /* 0x00000035000e7308 */ /* 0x000ea20000000800 */
[----:B----4-:R-:W-:-:S06]  /*21a0*/  @!P2 FMUL R21, R21, R21 ;  /* 0x000000151515a220 */ /* 0x010fcc0000400000 */
[----:B------:R-:W-:Y:S01]  /*21b0*/  @!P5 FMUL R31, R31, 0.5 ;  /* 0x3f0000001f1fd820 */ /* 0x000fe20000400000 */
[----:B------:R3:W4:Y:S01]  /*21c0*/  MUFU.EX2 R15, R26 ;  /* 0x0000001a000f7308 */ /* 0x0007220000000800 */
[----:B-1----:R-:W-:Y:S01]  /*21d0*/  @!P6 FMUL R13, R13, R13 ;  /* 0x0000000d0d0de220 */ /* 0x002fe20000400000 */
[----:B------:R-:W-:-:S06]  /*21e0*/  FSETP.GEU.AND P6, PT, R34, -126, PT ;  /* 0xc2fc00002200780b */ /* 0x000fcc0003fce000 */
[----:B------:R1:W5:Y:S01]  /*21f0*/  MUFU.EX2 R20, R27 ;  /* 0x0000001b00147308 */ /* 0x0003620000000800 */
[----:B---3--:R-:W-:Y:S01]  /*2200*/  FFMA R26, R42, UR6, -R0 ;  /* 0x000000062a1a7c23 */ /* 0x008fe20008000800 */
[----:B--2---:R-:W-:Y:S01]  /*2210*/  @!P4 FMUL R14, R14, R14 ;  /* 0x0000000e0e0ec220 */ /* 0x004fe20000400000 */
[----:B------:R-:W-:-:S03]  /*2220*/  FSETP.GEU.AND P4, PT, R5, -126, PT ;  /* 0xc2fc00000500780b */ /* 0x000fc60003f8e000 */
[----:B------:R-:W-:Y:S01]  /*2230*/  FSETP.GEU.AND P2, PT, R26, -126, PT ;  /* 0xc2fc00001a00780b */ /* 0x000fe20003f4e000 */
[----:B------:R-:W-:Y:S01]  /*2240*/  @!P6 FMUL R34, R34, 0.5 ;  /* 0x3f0000002222e820 */ /* 0x000fe20000400000 */
[----:B------:R-:W2:Y:S01]  /*2250*/  MUFU.EX2 R40, R31 ;  /* 0x0000001f00287308 */ /* 0x000ea20000000800 */
[----:B----4-:R-:W-:Y:S01]  /*2260*/  @!P3 FMUL R15, R15, R15 ;  /* 0x0000000f0f0fb220 */ /* 0x010fe20000400000 */
[----:B------:R-:W-:Y:S01]  /*2270*/  FSETP.GEU.AND P3, PT, R38, -126, PT ;  /* 0xc2fc00002600780b */ /* 0x000fe20003f6e000 */
[--C-:B-1----:R-:W-:Y:S01]  /*2280*/  FFMA R27, R46, UR6, -R0.reuse ;  /* 0x000000062e1b7c23 */ /* 0x102fe20008000800 */
[----:B------:R-:W-:Y:S01]  /*2290*/  FFMA R0, R55, UR6, -R0 ;  /* 0x0000000637007c23 */ /* 0x000fe20008000800 */
[----:B------:R-:W-:-:S03]  /*22a0*/  FADD R45, R37, R14 ;  /* 0x0000000e252d7221 */ /* 0x000fc60000000000 */
[----:B------:R1:W3:Y:S01]  /*22b0*/  MUFU.EX2 R35, R34 ;  /* 0x0000002200237308 */ /* 0x0002e20000000800 */
[----:B-----5:R-:W-:Y:S01]  /*22c0*/  @!P1 FMUL R20, R20, R20 ;  /* 0x0000001414149220 */ /* 0x020fe20000400000 */
[----:B------:R-:W-:Y:S01]  /*22d0*/  FSETP.GEU.AND P1, PT, R39, -126, PT ;  /* 0xc2fc00002700780b */ /* 0x000fe20003f2e000 */
[----:B------:R-:W-:Y:S01]  /*22e0*/  @!P2 FMUL R26, R26, 0.5 ;  /* 0x3f0000001a1aa820 */ /* 0x000fe20000400000 */
[----:B------:R-:W-:Y:S01]  /*22f0*/  @!P4 FMUL R5, R5, 0.5 ;  /* 0x3f0000000505c820 */ /* 0x000fe20000400000 */
[----:B------:R-:W-:Y:S02]  /*2300*/  FADD R45, R30, R45 ;  /* 0x0000002d1e2d7221 */ /* 0x000fe40000000000 */
[----:B------:R-:W-:Y:S01]  /*2310*/  @!P3 FMUL R38, R38, 0.5 ;  /* 0x3f0000002626b820 */ /* 0x000fe20000400000 */
[----:B------:R4:W5:Y:S01]  /*2320*/  MUFU.EX2 R46, R26 ;  /* 0x0000001a002e7308 */ /* 0x0009620000000800 */
[----:B--2---:R-:W-:Y:S01]  /*2330*/  @!P5 FMUL R40, R40, R40 ;  /* 0x000000282828d220 */ /* 0x004fe20000400000 */
[----:B------:R-:W-:Y:S01]  /*2340*/  FSETP.GEU.AND P5, PT, R43, -126, PT ;  /* 0xc2fc00002b00780b */ /* 0x000fe20003fae000 */
[----:B-1----:R-:W-:-:S04]  /*2350*/  FADD R34, R32, R11 ;  /* 0x0000000b20227221 */ /* 0x002fc80000000000 */
[----:B------:R-:W-:Y:S01]  /*2360*/  @!P1 FMUL R39, R39, 0.5 ;  /* 0x3f00000027279820 */ /* 0x000fe20000400000 */
[----:B------:R1:W2:Y:S01]  /*2370*/  MUFU.EX2 R42, R5 ;  /* 0x00000005002a7308 */ /* 0x0002a20000000800 */
[----:B---3--:R-:W-:Y:S01]  /*2380*/  @!P6 FMUL R35, R35, R35 ;  /* 0x000000232323e220 */ /* 0x008fe20000400000 */
[----:B------:R-:W-:Y:S01]  /*2390*/  FSETP.GEU.AND P6, PT, R27, -126, PT ;  /* 0xc2fc00001b00780b */ /* 0x000fe20003fce000 */
[----:B----4-:R-:W-:-:S04]  /*23a0*/  FADD R26, R25, R10 ;  /* 0x0000000a191a7221 */ /* 0x010fc80000000000 */
[----:B------:R-:W-:Y:S01]  /*23b0*/  @!P5 FMUL R43, R43, 0.5 ;  /* 0x3f0000002b2bd820 */ /* 0x000fe20000400000 */
[----:B------:R3:W4:Y:S01]  /*23c0*/  MUFU.EX2 R31, R38 ;  /* 0x00000026001f7308 */ /* 0x0007220000000800 */
[----:B-----5:R-:W-:Y:S01]  /*23d0*/  @!P2 FMUL R46, R46, R46 ;  /* 0x0000002e2e2ea220 */ /* 0x020fe20000400000 */
[----:B------:R-:W-:Y:S01]  /*23e0*/  FSETP.GEU.AND P2, PT, R54, -126, PT ;  /* 0xc2fc00003600780b */ /* 0x000fe20003f4e000 */
[----:B-1----:R-:W-:Y:S01]  /*23f0*/  FADD R5, R24, R7 ;  /* 0x0000000718057221 */ /* 0x002fe20000000000 */
[----:B------:R-:W-:Y:S01]  /*2400*/  FADD R26, R26, R41 ;  /* 0x000000291a1a7221 */ /* 0x000fe20000000000 */
[----:B------:R-:W-:Y:S02]  /*2410*/  F2FP.F16.F32.PACK_AB R24, R25, R24 ;  /* 0x000000181918723e */ /* 0x000fe400000000ff */
[----:B------:R-:W-:Y:S01]  /*2420*/  @!P6 FMUL R27, R27, 0.5 ;  /* 0x3f0000001b1be820 */ /* 0x000fe20000400000 */
[----:B------:R-:W1:Y:S01]  /*2430*/  MUFU.EX2 R44, R39 ;  /* 0x00000027002c7308 */ /* 0x000e620000000800 */
[----:B--2---:R-:W-:Y:S01]  /*2440*/  @!P4 FMUL R42, R42, R42 ;  /* 0x0000002a2a2ac220 */ /* 0x004fe20000400000 */
[----:B------:R-:W-:Y:S01]  /*2450*/  FSETP.GEU.AND P4, PT, R47, -126, PT ;  /* 0xc2fc00002f00780b */ /* 0x000fe20003f8e000 */
[----:B---3--:R-:W-:Y:S01]  /*2460*/  FADD R38, R36, R13 ;  /* 0x0000000d24267221 */ /* 0x008fe20000000000 */
[----:B------:R-:W-:Y:S01]  /*2470*/  FADD R5, R5, R34 ;  /* 0x0000002205057221 */ /* 0x000fe20000000000 */
[----:B------:R-:W-:Y:S01]  /*2480*/  FADD R26, R26, R45 ;  /* 0x0000002d1a1a7221 */ /* 0x000fe20000000000 */
[----:B------:R-:W-:Y:S01]  /*2490*/  F2FP.F16.F32.PACK_AB R25, R20, R15 ;  /* 0x0000000f1419723e */ /* 0x000fe200000000ff */
[----:B------:R-:W-:Y:S01]  /*24a0*/  @!P2 FMUL R54, R54, 0.5 ;  /* 0x3f0000003636a820 */ /* 0x000fe20000400000 */
[----:B------:R-:W2:Y:S01]  /*24b0*/  MUFU.EX2 R43, R43 ;  /* 0x0000002b002b7308 */ /* 0x000ea20000000800 */
[----:B----4-:R-:W-:Y:S01]  /*24c0*/  @!P3 FMUL R31, R31, R31 ;  /* 0x0000001f1f1fb220 */ /* 0x010fe20000400000 */
        /* <DEDUP_REMOVED lines=9> */
[----:B---3--:R-:W-:-:S04]  /*2560*/  FADD R27, R28, R9 ;  /* 0x000000091c1b7221 */ /* 0x008fc80000000000 */
[----:B------:R-:W-:Y:S01]  /*2570*/  @!P1 FMUL R51, R51, 0.5 ;  /* 0x3f00000033339820 */ /* 0x000fe20000400000 */
[----:B------:R-:W2:Y:S01]  /*2580*/  MUFU.EX2 R47, R47 ;  /* 0x0000002f002f7308 */ /* 0x000ea20000000800 */
[----:B----4-:R-:W-:Y:S01]  /*2590*/  @!P6 FMUL R48, R48, R48 ;  /* 0x000000303030e220 */ /* 0x010fe20000400000 */
[----:B------:R-:W-:Y:S01]  /*25a0*/  FADD R38, R27, R38 ;  /* 0x000000261b267221 */ /* 0x000fe20000000000 */
[----:B------:R-:W-:Y:S02]  /*25b0*/  FADD R27, R20, R43 ;  /* 0x0000002b141b7221 */ /* 0x000fe40000000000 */
[----:B------:R-:W-:Y:S01]  /*25c0*/  FADD R30, R21, R48 ;  /* 0x00000030151e7221 */ /* 0x000fe20000000000 */
[----:B------:R-:W-:Y:S01]  /*25d0*/  FADD R5, R5, R38 ;  /* 0x0000002605057221 */ /* 0x000fe20000000000 */
[----:B------:R-:W-:Y:S01]  /*25e0*/  @!P5 FMUL R0, R0, 0.5 ;  /* 0x3f0000000000d820 */ /* 0x000fe20000400000 */
[----:B------:R-:W3:Y:S01]  /*25f0*/  MUFU.EX2 R50, R50 ;  /* 0x0000003200327308 */ /* 0x000ee20000000800 */
[----:B-1----:R-:W-:Y:S01]  /*2600*/  @!P2 FMUL R54, R54, R54 ;  /* 0x000000363636a220 */ /* 0x002fe20000400000 */
[----:B------:R-:W-:-:S03]  /*2610*/  F2FP.F16.F32.PACK_AB R38, R14, R13 ;  /* 0x0000000d0e26723e */ /* 0x000fc600000000ff */
[----:B------:R-:W-:Y:S01]  /*2620*/  FADD R49, R31, R54 ;  /* 0x000000361f317221 */ /* 0x000fe20000000000 */
[----:B------:R-:W-:Y:S02]  /*2630*/  F2FP.F16.F32.PACK_AB R31, R44, R31 ;  /* 0x0000001f2c1f723e */ /* 0x000fe400000000ff */
[----:B------:R-:W1:Y:S01]  /*2640*/  MUFU.EX2 R51, R51 ;  /* 0x0000003300337308 */ /* 0x000e620000000800 */
[----:B------:R-:W-:Y:S01]  /*2650*/  FADD R49, R30, R49 ;  /* 0x000000311e317221 */ /* 0x000fe20000000000 */
[----:B------:R-:W-:Y:S02]  /*2660*/  IMAD.U32 R30, RZ, RZ, UR13 ;  /* 0x0000000dff1e7e24 */ /* 0x000fe4000f8e00ff */
[----:B--2---:R-:W-:Y:S01]  /*2670*/  @!P4 FMUL R47, R47, R47 ;  /* 0x0000002f2f2fc220 */ /* 0x004fe20000400000 */
[----:B------:R-:W-:Y:S01]  /*2680*/  UIADD3 UR13, UR38, 0x1, URZ ;  /* 0x00000001260d7890 */ /* 0x000fe2000fffe03f */
[----:B------:R2:W-:Y:S02]  /*2690*/  SYNCS.ARRIVE.TRANS64.A1T0 RZ, [R30+UR15], RZ ;  /* 0x000000ff1eff79a7 */ /* 0x0005e4000810000f */
[----:B------:R-:W-:Y:S01]  /*26a0*/  FADD R34, R40, R47 ;  /* 0x0000002f28227221 */ /* 0x000fe20000000000 */
[----:B------:R4:W5:Y:S01]  /*26b0*/  MUFU.EX2 R39, R0 ;  /* 0x0000000000277308 */ /* 0x0009620000000800 */
[----:B---3--:R-:W-:Y:S01]  /*26c0*/  @!P3 FMUL R50, R50, R50 ;  /* 0x000000323232b220 */ /* 0x008fe20000400000 */
[----:B------:R-:W-:-:S03]  /*26d0*/  UISETP.NE.AND UP0, UPT, UR13, 0x5, UPT ;  /* 0x000000050d00788c */ /* 0x000fc6000bf05270 */
[----:B------:R-:W-:Y:S01]  /*26e0*/  FADD R41, R35, R50 ;  /* 0x0000003223297221 */ /* 0x000fe20000000000 */
[----:B------:R-:W-:Y:S01]  /*26f0*/  USEL UR6, URZ, 0x1, UP0 ;  /* 0x000000013f067887 */ /* 0x000fe20008000000 */
[----:B--2---:R-:W-:Y:S01]  /*2700*/  F2FP.F16.F32.PACK_AB R30, R37, R36 ;  /* 0x00000024251e723e */ /* 0x004fe200000000ff */
[----:B------:R-:W-:Y:S01]  /*2710*/  USEL UR13, UR13, URZ, UP0 ;  /* 0x0000003f0d0d7287 */ /* 0x000fe20008000000 */
[----:B-1----:R-:W-:Y:S01]  /*2720*/  @!P1 FMUL R51, R51, R51 ;  /* 0x0000003333339220 */ /* 0x002fe20000400000 */
[----:B----4-:R-:W-:Y:S01]  /*2730*/  FADD R0, R15, R46 ;  /* 0x0000002e0f007221 */ /* 0x010fe20000000000 */
[----:B------:R-:W-:Y:S02]  /*2740*/  F2FP.F16.F32.PACK_AB R36, R8, R11 ;  /* 0x0000000b0824723e */ /* 0x000fe400000000ff */
[----:B------:R-:W-:Y:S01]  /*2750*/  FADD R52, R42, R51 ;  /* 0x000000332a347221 */ /* 0x000fe20000000000 */
[----:B------:R-:W-:Y:S01]  /*2760*/  FADD R0, R0, R41 ;  /* 0x0000002900007221 */ /* 0x000fe20000000000 */
[----:B------:R-:W-:Y:S01]  /*2770*/  LOP3.LUT R22, R22, UR6, RZ, 0x3c, !PT ;  /* 0x0000000616167c12 */ /* 0x000fe2000f8e3cff */
[----:B-----5:R-:W-:Y:S01]  /*2780*/  @!P5 FMUL R39, R39, R39 ;  /* 0x000000272727d220 */ /* 0x020fe20000400000 */
[----:B------:R-:W-:Y:S01]  /*2790*/  FADD R27, R27, R52 ;  /* 0x000000341b1b7221 */ /* 0x000fe20000000000 */
[----:B------:R-:W-:Y:S01]  /*27a0*/  FADD R49, R0, R49 ;  /* 0x0000003100317221 */ /* 0x000fe20000000000 */
[----:B------:R-:W-:Y:S01]  /*27b0*/  FADD R0, R5, R26 ;  /* 0x0000001a05007221 */ /* 0x000fe20000000000 */
[----:B------:R-:W-:Y:S01]  /*27c0*/  FADD R53, R44, R39 ;  /* 0x000000272c357221 */ /* 0x000fe20000000000 */
[----:B------:R-:W-:-:S02]  /*27d0*/  F2FP.F16.F32.PACK_AB R26, R29, R28 ;  /* 0x0000001c1d1a723e */ /* 0x000fc400000000ff */
[----:B------:R-:W-:Y:S01]  /*27e0*/  F2FP.F16.F32.PACK_AB R28, R33, R32 ;  /* 0x00000020211c723e */ /* 0x000fe200000000ff */
[----:B------:R-:W-:Y:S01]  /*27f0*/  FADD R34, R34, R53 ;  /* 0x0000003522227221 */ /* 0x000fe20000000000 */
[----:B------:R-:W-:Y:S02]  /*2800*/  F2FP.F16.F32.PACK_AB R29, R42, R35 ;  /* 0x000000232a1d723e */ /* 0x000fe400000000ff */
[----:B------:R-:W-:Y:S01]  /*2810*/  F2FP.F16.F32.PACK_AB R32, R10, R7 ;  /* 0x000000070a20723e */ /* 0x000fe200000000ff */
[----:B------:R-:W-:Y:S01]  /*2820*/  FADD R34, R27, R34 ;  /* 0x000000221b227221 */ /* 0x000fe20000000000 */
[----:B------:R-:W-:Y:S02]  /*2830*/  F2FP.F16.F32.PACK_AB R27, R40, R21 ;  /* 0x00000015281b723e */ /* 0x000fe400000000ff */
[----:B------:R-:W-:Y:S01]  /*2840*/  F2FP.F16.F32.PACK_AB R33, R43, R46 ;  /* 0x0000002e2b21723e */ /* 0x000fe200000000ff */
[----:B------:R-:W-:Y:S01]  /*2850*/  FADD R5, R49, R34 ;  /* 0x0000002231057221 */ /* 0x000fe20000000000 */
[----:B------:R-:W-:-:S02]  /*2860*/  F2FP.F16.F32.PACK_AB R34, R12, R9 ;  /* 0x000000090c22723e */ /* 0x000fc400000000ff */
[----:B------:R-:W-:Y:S02]  /*2870*/  F2FP.F16.F32.PACK_AB R35, R47, R48 ;  /* 0x000000302f23723e */ /* 0x000fe400000000ff */
[----:B------:R-:W-:Y:S01]  /*2880*/  F2FP.F16.F32.PACK_AB R37, R51, R50 ;  /* 0x000000323325723e */ /* 0x000fe200000000ff */
[----:B------:R-:W-:Y:S06]  /*2890*/  @!P0 BRA `(.L_x_21) ;  /* 0x0000000000048947 */ /* 0x000fec0003800000 */
[----:B------:R-:W-:Y:S01]  /*28a0*/  BPT.TRAP 0x1 ;  /* 0x000000040000795c */ /* 0x000fe20000300000 */
.L_x_21:
[----:B------:R-:W-:Y:S01]  /*28b0*/  ULEA UR6, UR13, UR48, 0x3 ;  /* 0x000000300d067291 */ /* 0x000fe2000f8e183f */
[----:B------:R-:W-:-:S08]  /*28c0*/  SHF.L.U32 R7, R22, 0x1f, RZ ;  /* 0x0000001f16077819 */ /* 0x000fd000000006ff */
[----:B------:R-:W1:Y:S02]  /*28d0*/  SYNCS.PHASECHK.TRANS64.TRYWAIT P1, [UR6+0x9400], R7 ;  /* 0x00940007ff0075a7 */ /* 0x000e640008020146 */
[----:B-1----:R-:W-:Y:S05]  /*28e0*/  @!P1 BRA `(.L_x_22) ;  /* 0x00000060000c9947 */ /* 0x002fea0003800000 */
.L_x_122:
[----:B------:R-:W-:Y:S01]  /*28f0*/  ULEA UR10, UR13, UR49, 0x8 ;  /* 0x000000310d0a7291 */ /* 0x000fe2000f8e403f */
[----:B------:R-:W-:Y:S01]  /*2900*/  WARPGROUP.ARRIVE ;  /* 0x00000000000079c5 */ /* 0x000fe20000000000 */
[----:B------:R-:W-:Y:S01]  /*2910*/  UMOV UR7, 0x80000020 ;  /* 0x8000002000077882 */ /* 0x000fe20000000000 */
[----:B------:R-:W-:-:S04]  /*2920*/  F2FP.F16.F32.PACK_AB R39, R39, R54 ;  /* 0x000000362727723e */ /* 0x000fc800000000ff */
[----:B------:R-:W-:Y:S02]  /*2930*/  UMOV UR6, UR10 ;  /* 0x0000000a00067c82 */ /* 0x000fe40008000000 */
[----:B------:R-:W-:Y:S01]  /*2940*/  HGMMA.64x32x16.F32 R56, R24, gdesc[UR4].tnspB, RZ, !UPT, gsb0 ;  /* 0x4060000418387df0 */ /* 0x000fe2000c0008ff */
[----:B------:R-:W-:Y:S01]  /*2950*/  UIADD3 UR6, UR10, 0x40, URZ ;  /* 0x000000400a067890 */ /* 0x000fe2000fffe03f */
[----:B------:R-:W-:Y:S01]  /*2960*/  UMOV UR7, 0x80000020 ;  /* 0x8000002000077882 */ /* 0x000fe20000000000 */
[----:B------:R-:W-:Y:S02]  /*2970*/  WARPGROUP.DEPBAR.LE gsb0, 0x0 ;  /* 0x00008000000079c5 */ /* 0x000fe40000010000 */
[----:B------:R-:W-:-:S06]  /*2980*/  WARPGROUP.ARRIVE ;  /* 0x00000000000079c5 */ /* 0x000fcc0000000000 */
[----:B------:R-:W-:Y:S01]  /*2990*/  HGMMA.64x32x16.F32 R56, R28, gdesc[UR4].tnspB, R56, gsb0 ;  /* 0x406000041c387df0 */ /* 0x000fe20008000838 */
        /* <DEDUP_REMOVED lines=9> */
[----:B------:R-:W-:Y:S03]  /*2a30*/  HGMMA.64x32x16.F32 R56, R36, gdesc[UR4].tnspB, R56, gsb0 ;  /* 0x4060000424387df0 */ /* 0x000fe60008000838 */
[----:B------:R-:W-:Y:S02]  /*2a40*/  WARPGROUP.DEPBAR.LE gsb0, 0x0 ;  /* 0x00008000000079c5 */ /* 0x000fe40000010000 */
[----:B------:R-:W-:Y:S05]  /*2a50*/  @!P0 BRA `(.L_x_23) ;  /* 0x0000000000048947 */ /* 0x000fea0003800000 */
[----:B------:R-:W-:Y:S01]  /*2a60*/  BPT.TRAP 0x1 ;  /* 0x000000040000795c */ /* 0x000fe20000300000 */
.L_x_23:
[----:B------:R-:W-:Y:S02]  /*2a70*/  UISETP.GT.U32.AND UP0, UPT, UR45, 0x1, UPT ;  /* 0x000000012d00788c */ /* 0x000fe4000bf04070 */
[----:B------:R-:W-:-:S04]  /*2a80*/  UIADD3 UR6, UR14, 0x9428, URZ ;  /* 0x000094280e067890 */ /* 0x000fc8000fffe03f */
[----:B------:R-:W-:Y:S01]  /*2a90*/  PLOP3.LUT P1, PT, PT, PT, UP0, 0x80, 0x0 ;  /* 0x000000000000781c */ /* 0x000fe20003f2f008 */
[----:B------:R-:W-:-:S09]  /*2aa0*/  UPRMT UR6, URZ, 0x654, UR6 ;  /* 0x000006543f067896 */ /* 0x000fd20008000006 */
[----:B------:R-:W-:Y:S03]  /*2ab0*/  SYNCS.ARRIVE.TRANS64.RED.A1T0 RZ, [UR6], RZ ;  /* 0x000000ffffff79a7 */ /* 0x000fe60008100406 */
[----:B------:R-:W-:Y:S05]  /*2ac0*/  @P1 BRA `(.L_x_24) ;  /* 0x0000000000041947 */ /* 0x000fea0003800000 */
[----:B------:R-:W-:Y:S01]  /*2ad0*/  BPT.TRAP 0x1 ;  /* 0x000000040000795c */ /* 0x000fe20000300000 */
.L_x_24:
[----:B------:R-:W-:Y:S01]  /*2ae0*/  UIADD3 UR38, UR13, 0x1, URZ ;  /* 0x000000010d267890 */ /* 0x000fe2000fffe03f */
[C---:B------:R-:W-:Y:S01]  /*2af0*/  ISETP.GE.AND P2, PT, R3.reuse, 0x81, PT ;  /* 0x000000810300780c */ /* 0x040fe20003f46270 */
[----:B-1----:R-:W-:Y:S02]  /*2b00*/  VIADD R7, R3, 0x3f ;  /* 0x0000003f03077836 */ /* 0x002fe40000000000 */
[----:B------:R-:W-:Y:S01]  /*2b10*/  UISETP.NE.AND UP0, UPT, UR38, 0x5, UPT ;  /* 0x000000052600788c */ /* 0x000fe2000bf05270 */
[----:B------:R-:W-:Y:S02]  /*2b20*/  VIADD R3, R16, 0x40 ;  /* 0x0000004010037836 */ /* 0x000fe40000000000 */
[----:B------:R-:W-:Y:S01]  /*2b30*/  SHF.R.S32.HI R8, RZ, 0x1f, R7 ;  /* 0x0000001fff087819 */ /* 0x000fe20000011407 */
[----:B------:R-:W-:Y:S02]  /*2b40*/  USEL UR6, URZ, 0x1, UP0 ;  /* 0x000000013f067887 */ /* 0x000fe40008000000 */
[----:B------:R-:W-:Y:S01]  /*2b50*/  USEL UR38, UR38, URZ, UP0 ;  /* 0x0000003f26267287 */ /* 0x000fe20008000000 */
[----:B------:R-:W-:-:S03]  /*2b60*/  LEA.HI R7, R8, R7, RZ, 0x6 ;  /* 0x0000000708077211 */ /* 0x000fc600078f30ff */
[----:B------:R-:W-:Y:S02]  /*2b70*/  LOP3.LUT R22, R22, UR6, RZ, 0x3c, !PT ;  /* 0x0000000616167c12 */ /* 0x000fe4000f8e3cff */
[----:B------:R-:W-:Y:S01]  /*2b80*/  LEA.HI.SX32 R7, R7, 0xffffffff, 0x1a ;  /* 0xffffffff07077811 */ /* 0x000fe200078fd2ff */
[----:B------:R-:W-:Y:S06]  /*2b90*/  @!P2 BRA `(.L_x_25) ;  /* 0x0000001400c8a947 */ /* 0x000fec0003800000 */
[----:B------:R-:W-:Y:S01]  /*2ba0*/  IMAD.MOV.U32 R9, RZ, RZ, R4 ;  /* 0x000000ffff097224 */ /* 0x000fe200078e0004 */
[----:B------:R-:W-:Y:S01]  /*2bb0*/  ULDC UR14, c[0x0][0x604] ;  /* 0x00018100000e7ab9 */ /* 0x000fe20000000800 */
[----:B------:R-:W-:-:S07]  /*2bc0*/  IMAD.MOV.U32 R11, RZ, RZ, R6 ;  /* 0x000000ffff0b7224 */ /* 0x000fce00078e0006 */
.L_x_36:
[----:B------:R-:W-:Y:S05]  /*2bd0*/  @!P0 BRA `(.L_x_26) ;  /* 0x0000000000048947 */ /* 0x000fea0003800000 */
[----:B------:R-:W-:Y:S01]  /*2be0*/  BPT.TRAP 0x1 ;  /* 0x000000040000795c */ /* 0x000fe20000300000 */
.L_x_26:
[----:B------:R-:W-:Y:S01]  /*2bf0*/  ULEA UR6, UR38, UR48, 0x3 ;  /* 0x0000003026067291 */ /* 0x000fe2000f8e183f */
[----:B------:R-:W-:-:S08]  /*2c00*/  SHF.L.U32 R4, R22, 0x1f, RZ ;  /* 0x0000001f16047819 */ /* 0x000fd000000006ff */
[----:B------:R-:W1:Y:S02]  /*2c10*/  SYNCS.PHASECHK.TRANS64.TRYWAIT P2, [UR6+0x9400], R4 ;  /* 0x00940004ff0075a7 */ /* 0x000e640008040146 */
[----:B-1----:R-:W-:Y:S05]  /*2c20*/  @!P2 BRA `(.L_x_27) ;  /* 0x0000005c0054a947 */ /* 0x002fea0003800000 */
.L_x_123:
[----:B------:R-:W-:Y:S01]  /*2c30*/  ULEA UR10, UR38, UR51, 0x8 ;  /* 0x00000033260a7291 */ /* 0x000fe2000f8e403f */
[----:B------:R-:W-:Y:S01]  /*2c40*/  WARPGROUP.ARRIVE ;  /* 0x00000000000079c5 */ /* 0x000fe20000000000 */
[----:B------:R-:W-:Y:S01]  /*2c50*/  UMOV UR11, 0x80000020 ;  /* 0x80000020000b7882 */ /* 0x000fe20000000000 */
[----:B------:R-:W-:Y:S01]  /*2c60*/  UMOV UR7, 0x80000020 ;  /* 0x8000002000077882 */ /* 0x000fe20000000000 */
[----:B------:R-:W-:Y:S02]  /*2c70*/  UIADD3 UR6, UR10, 0x2, URZ ;  /* 0x000000020a067890 */ /* 0x000fe4000fffe03f */
[----:B------:R-:W-:-:S03]  /*2c80*/  UIADD3 UR38, UR38, 0x1, URZ ;  /* 0x0000000126267890 */ /* 0x000fc6000fffe03f */
[----:B------:R-:W-:Y:S01]  /*2c90*/  HGMMA.64x64x16.F32 R24, gdesc[UR8], RZ, !UPT, gsb0 ;  /* 0x00e00000081879f0 */ /* 0x000fe2000c0008ff */
[----:B------:R-:W-:-:S04]  /*2ca0*/  UISETP.NE.AND UP0, UPT, UR38, 0x5, UPT ;  /* 0x000000052600788c */ /* 0x000fc8000bf05270 */
[----:B------:R-:W-:Y:S01]  /*2cb0*/  USEL UR38, UR38, URZ, UP0 ;  /* 0x0000003f26267287 */ /* 0x000fe20008000000 */
[----:B------:R-:W-:Y:S02]  /*2cc0*/  WARPGROUP.DEPBAR.LE gsb0, 0x0 ;  /* 0x00008000000079c5 */ /* 0x000fe40000010000 */
[----:B------:R-:W-:-:S06]  /*2cd0*/  WARPGROUP.ARRIVE ;  /* 0x00000000000079c5 */ /* 0x000fcc0000000000 */
[----:B------:R-:W-:Y:S01]  /*2ce0*/  HGMMA.64x64x16.F32 R24, gdesc[UR4], R24, gsb0 ;  /* 0x00e00000041879f0 */ /* 0x000fe20008000818 */
[----:B------:R-:W-:-:S06]  /*2cf0*/  USEL UR6, URZ, 0x1, UP0 ;  /* 0x000000013f067887 */ /* 0x000fcc0008000000 */
[----:B------:R-:W-:Y:S01]  /*2d00*/  LOP3.LUT R76, R22, UR6, RZ, 0x3c, !PT ;  /* 0x00000006164c7c12 */ /* 0x000fe2000f8e3cff */
[----:B------:R-:W-:Y:S02]  /*2d10*/  WARPGROUP.DEPBAR.LE gsb0, 0x0 ;  /* 0x00008000000079c5 */ /* 0x000fe40000010000 */
[----:B------:R-:W-:Y:S05]  /*2d20*/  @!P0 BRA `(.L_x_28) ;  /* 0x0000000000048947 */ /* 0x000fea0003800000 */
[----:B------:R-:W-:Y:S01]  /*2d30*/  BPT.TRAP 0x1 ;  /* 0x000000040000795c */ /* 0x000fe20000300000 */
.L_x_28:
[----:B-1----:R-:W-:Y:S01]  /*2d40*/  FMNMX R4, R24, R9, !PT ;  /* 0x0000000918047209 */ /* 0x002fe20007800000 */
[----:B------:R-:W-:Y:S01]  /*2d50*/  ULEA UR6, UR38, UR48, 0x3 ;  /* 0x0000003026067291 */ /* 0x000fe2000f8e183f */
[----:B------:R-:W-:Y:S02]  /*2d60*/  FMNMX R8, R26, R11, !PT ;  /* 0x0000000b1a087209 */ /* 0x000fe40007800000 */
[----:B------:R-:W-:Y:S02]  /*2d70*/  FMNMX R13, R25, R4, !PT ;  /* 0x00000004190d7209 */ /* 0x000fe40007800000 */
[----:B------:R-:W-:Y:S02]  /*2d80*/  FMNMX R15, R27, R8, !PT ;  /* 0x000000081b0f7209 */ /* 0x000fe40007800000 */
[----:B------:R-:W-:Y:S02]  /*2d90*/  FMNMX R4, R28, R13, !PT ;  /* 0x0000000d1c047209 */ /* 0x000fe40007800000 */
[----:B------:R-:W-:-:S02]  /*2da0*/  FMNMX R8, R30, R15, !PT ;  /* 0x0000000f1e087209 */ /* 0x000fc40007800000 */
[----:B------:R-:W-:Y:S02]  /*2db0*/  FMNMX R13, R29, R4, !PT ;  /* 0x000000041d0d7209 */ /* 0x000fe40007800000 */
[----:B------:R-:W-:Y:S02]  /*2dc0*/  FMNMX R15, R31, R8, !PT ;  /* 0x000000081f0f7209 */ /* 0x000fe40007800000 */
[----:B------:R-:W-:Y:S02]  /*2dd0*/  FMNMX R4, R32, R13, !PT ;  /* 0x0000000d20047209 */ /* 0x000fe40007800000 */
[----:B------:R-:W-:Y:S02]  /*2de0*/  FMNMX R8, R34, R15, !PT ;  /* 0x0000000f22087209 */ /* 0x000fe40007800000 */
[----:B------:R-:W-:Y:S02]  /*2df0*/  FMNMX R13, R33, R4, !PT ;  /* 0x00000004210d7209 */ /* 0x000fe40007800000 */
[----:B------:R-:W-:-:S02]  /*2e00*/  FMNMX R15, R35, R8, !PT ;  /* 0x00000008230f7209 */ /* 0x000fc40007800000 */
[----:B------:R-:W-:-:S04]  /*2e10*/  FMNMX R4, R36, R13, !PT ;  /* 0x0000000d24047209 */ /* 0x000fc80007800000 */
        /* <DEDUP_REMOVED lines=8> */
[----:B------:R-:W-:-:S05]  /*2ea0*/  FMNMX R6, R53, R4, !PT ;  /* 0x0000000435067209 */ /* 0x000fca0007800000 */
[----:B------:R-:W1:Y:S02]  /*2eb0*/  SHFL.BFLY PT, R13, R6, 0x1, 0x1f ;  /* 0x0c201f00060d7f89 */ /* 0x000e6400000e0000 */
[----:B-1----:R-:W-:Y:S02]  /*2ec0*/  FMNMX R13, R6, R13, !PT ;  /* 0x0000000d060d7209 */ /* 0x002fe40007800000 */
[----:B------:R-:W-:-:S03]  /*2ed0*/  FMNMX R6, R38, R15, !PT ;  /* 0x0000000f26067209 */ /* 0x000fc60007800000 */
[----:B------:R-:W1:Y:S02]  /*2ee0*/  SHFL.BFLY PT, R4, R13, 0x2, 0x1f ;  /* 0x0c401f000d047f89 */ /* 0x000e6400000e0000 */
[----:B-1----:R-:W-:Y:S02]  /*2ef0*/  FMNMX R4, R13, R4, !PT ;  /* 0x000000040d047209 */ /* 0x002fe40007800000 */
[----:B------:R-:W-:Y:S02]  /*2f00*/  FMNMX R13, R39, R6, !PT ;  /* 0x00000006270d7209 */ /* 0x000fe40007800000 */
[----:B------:R-:W-:Y:S02]  /*2f10*/  FSETP.NEU.AND P2, PT, R4, -INF , PT ;  /* 0xff8000000400780b */ /* 0x000fe40003f4d000 */
[----:B------:R-:W-:Y:S02]  /*2f20*/  FMNMX R6, R42, R13, !PT ;  /* 0x0000000d2a067209 */ /* 0x000fe40007800000 */
[----:B------:R-:W-:-:S02]  /*2f30*/  FSEL R8, R4, RZ, P2 ;  /* 0x000000ff04087208 */ /* 0x000fc40001000000 */
[----:B------:R-:W-:-:S03]  /*2f40*/  FMNMX R13, R43, R6, !PT ;  /* 0x000000062b0d7209 */ /* 0x000fc60007800000 */
[----:B------:R-:W-:Y:S01]  /*2f50*/  FMUL R10, R8, UR14 ;  /* 0x0000000e080a7c20 */ /* 0x000fe20008400000 */
[----:B------:R-:W-:Y:S01]  /*2f60*/  FMNMX R6, R46, R13, !PT ;  /* 0x0000000d2e067209 */ /* 0x000fe20007800000 */
[----:B------:R-:W-:Y:S02]  /*2f70*/  FADD R8, -R8, R9 ;  /* 0x0000000908087221 */ /* 0x000fe40000000100 */
[--C-:B------:R-:W-:Y:S01]  /*2f80*/  FFMA R24, R24, UR14, -R10.reuse ;  /* 0x0000000e18187c23 */ /* 0x100fe2000800080a */
[--C-:B------:R-:W-:Y:S01]  /*2f90*/  FFMA R25, R25, UR14, -R10.reuse ;  /* 0x0000000e19197c23 */ /* 0x100fe2000800080a */
[--C-:B------:R-:W-:Y:S01]  /*2fa0*/  FFMA R28, R28, UR14, -R10.reuse ;  /* 0x0000000e1c1c7c23 */ /* 0x100fe2000800080a */
[----:B------:R-:W-:Y:S01]  /*2fb0*/  FMNMX R13, R47, R6, !PT ;  /* 0x000000062f0d7209 */ /* 0x000fe20007800000 */
[--C-:B------:R-:W-:Y:S01]  /*2fc0*/  FFMA R29, R29, UR14, -R10.reuse ;  /* 0x0000000e1d1d7c23 */ /* 0x100fe2000800080a */
[----:B------:R-:W-:Y:S01]  /*2fd0*/  FSETP.GEU.AND P5, PT, R24, -126, PT ;  /* 0xc2fc00001800780b */ /* 0x000fe20003fae000 */
        /* <DEDUP_REMOVED lines=9> */
[----:B------:R-:W-:Y:S01]  /*3070*/  FSETP.GEU.AND P6, PT, R32, -126, PT ;  /* 0xc2fc00002000780b */ /* 0x000fe20003fce000 */
[--C-:B------:R-:W-:Y:S01]  /*3080*/  FFMA R41, R41, UR14, -R10.reuse ;  /* 0x0000000e29297c23 */ /* 0x100fe2000800080a */
[----:B------:R-:W-:Y:S01]  /*3090*/  FMNMX R13, R51, R6, !PT ;  /* 0x00000006330d7209 */ /* 0x000fe20007800000 */
[----:B------:R-:W-:Y:S01]  /*30a0*/  @!P5 FMUL R24, R24, 0.5 ;  /* 0x3f0000001818d820 */ /* 0x000fe20000400000 */
[--C-:B------:R-:W-:Y:S01]  /*30b0*/  FFMA R44, R44, UR14, -R10.reuse ;  /* 0x0000000e2c2c7c23 */ /* 0x100fe2000800080a */
[----:B------:R-:W-:Y:S01]  /*30c0*/  @!P3 FMUL R25, R25, 0.5 ;  /* 0x3f0000001919b820 */ /* 0x000fe20000400000 */
[----:B------:R-:W-:Y:S01]  /*30d0*/  FMNMX R6, R54, R13, !PT ;  /* 0x0000000d36067209 */ /* 0x000fe20007800000 */
[----:B------:R-:W-:Y:S01]  /*30e0*/  @!P2 FMUL R28, R28, 0.5 ;  /* 0x3f0000001c1ca820 */ /* 0x000fe20000400000 */
[--C-:B------:R-:W-:Y:S01]  /*30f0*/  FFMA R45, R45, UR14, -R10.reuse ;  /* 0x0000000e2d2d7c23 */ /* 0x100fe2000800080a */
[----:B------:R-:W1:Y:S01]  /*3100*/  MUFU.EX2 R24, R24 ;  /* 0x0000001800187308 */ /* 0x000e620000000800 */
[----:B------:R-:W-:Y:S01]  /*3110*/  FMNMX R6, R55, R6, !PT ;  /* 0x0000000637067209 */ /* 0x000fe20007800000 */
[----:B------:R-:W-:Y:S01]  /*3120*/  @!P4 FMUL R29, R29, 0.5 ;  /* 0x3f0000001d1dc820 */ /* 0x000fe20000400000 */
[--C-:B------:R-:W-:Y:S01]  /*3130*/  FFMA R48, R48, UR14, -R10.reuse ;  /* 0x0000000e30307c23 */ /* 0x100fe2000800080a */
[----:B------:R-:W-:Y:S01]  /*3140*/  @!P6 FMUL R32, R32, 0.5 ;  /* 0x3f0000002020e820 */ /* 0x000fe20000400000 */
[--C-:B------:R-:W-:Y:S01]  /*3150*/  FFMA R49, R49, UR14, -R10.reuse ;  /* 0x0000000e31317c23 */ /* 0x100fe2000800080a */
[----:B------:R-:W2:Y:S01]  /*3160*/  SHFL.BFLY PT, R13, R6, 0x1, 0x1f ;  /* 0x0c201f00060d7f89 */ /* 0x000ea200000e0000 */
[--C-:B------:R-:W-:Y:S01]  /*3170*/  FFMA R52, R52, UR14, -R10.reuse ;  /* 0x0000000e34347c23 */ /* 0x100fe2000800080a */
[----:B------:R-:W3:Y:S01]  /*3180*/  MUFU.EX2 R25, R25 ;  /* 0x0000001900197308 */ /* 0x000ee20000000800 */
[----:B------:R-:W-:Y:S01]  /*3190*/  FFMA R53, R53, UR14, -R10 ;  /* 0x0000000e35357c23 */ /* 0x000fe2000800080a */
[----:B------:R-:W-:-:S06]  /*31a0*/  FMUL R8, R8, UR14 ;  /* 0x0000000e08087c20 */ /* 0x000fcc0008400000 */
[----:B------:R-:W4:Y:S01]  /*31b0*/  MUFU.EX2 R28, R28 ;  /* 0x0000001c001c7308 */ /* 0x000f220000000800 */
[----:B-1----:R-:W-:Y:S01]  /*31c0*/  @!P5 FMUL R24, R24, R24 ;  /* 0x000000181818d220 */ /* 0x002fe20000400000 */
[----:B------:R-:W-:-:S06]  /*31d0*/  FSETP.GEU.AND P5, PT, R33, -126, PT ;  /* 0xc2fc00002100780b */ /* 0x000fcc0003fae000 */
[----:B------:R-:W1:Y:S01]  /*31e0*/  MUFU.EX2 R29, R29 ;  /* 0x0000001d001d7308 */ /* 0x000e620000000800 */
[----:B---3--:R-:W-:Y:S01]  /*31f0*/  @!P3 FMUL R25, R25, R25 ;  /* 0x000000191919b220 */ /* 0x008fe20000400000 */
[----:B------:R-:W-:Y:S02]  /*3200*/  FSETP.GEU.AND P3, PT, R36, -126, PT ;  /* 0xc2fc00002400780b */ /* 0x000fe40003f6e000 */
[----:B--2---:R-:W-:-:S03]  /*3210*/  FMNMX R6, R6, R13, !PT ;  /* 0x0000000d06067209 */ /* 0x004fc60007800000 */
[----:B------:R-:W-:Y:S01]  /*3220*/  @!P5 FMUL R33, R33, 0.5 ;  /* 0x3f0000002121d820 */ /* 0x000fe20000400000 */
[----:B------:R-:W2:Y:S01]  /*3230*/  MUFU.EX2 R32, R32 ;  /* 0x0000002000207308 */ /* 0x000ea20000000800 */
[----:B----4-:R-:W-:Y:S01]  /*3240*/  @!P2 FMUL R28, R28, R28 ;  /* 0x0000001c1c1ca220 */ /* 0x010fe20000400000 */
[----:B------:R-:W-:Y:S01]  /*3250*/  FSETP.GEU.AND P2, PT, R37, -126, PT ;  /* 0xc2fc00002500780b */ /* 0x000fe20003f4e000 */
[----:B------:R-:W3:Y:S04]  /*3260*/  SHFL.BFLY PT, R21, R6, 0x2, 0x1f ;  /* 0x0c401f0006157f89 */ /* 0x000ee800000e0000 */
[----:B------:R-:W-:Y:S01]  /*3270*/  @!P3 FMUL R36, R36, 0.5 ;  /* 0x3f0000002424b820 */ /* 0x000fe20000400000 */
[----:B------:R-:W4:Y:S01]  /*3280*/  MUFU.EX2 R33, R33 ;  /* 0x0000002100217308 */ /* 0x000f220000000800 */
[----:B-1----:R-:W-:Y:S01]  /*3290*/  @!P4 FMUL R29, R29, R29 ;  /* 0x0000001d1d1dc220 */ /* 0x002fe20000400000 */
[----:B------:R-:W-:-:S05]  /*32a0*/  FSETP.GEU.AND P4, PT, R40, -126, PT ;  /* 0xc2fc00002800780b */ /* 0x000fca0003f8e000 */
[----:B------:R-:W-:Y:S01]  /*32b0*/  @!P2 FMUL R37, R37, 0.5 ;  /* 0x3f0000002525a820 */ /* 0x000fe20000400000 */
[----:B------:R-:W1:Y:S01]  /*32c0*/  MUFU.EX2 R36, R36 ;  /* 0x0000002400247308 */ /* 0x000e620000000800 */
[----:B--2---:R-:W-:Y:S01]  /*32d0*/  @!P6 FMUL R32, R32, R32 ;  /* 0x000000202020e220 */ /* 0x004fe20000400000 */
[----:B------:R-:W-:-:S05]  /*32e0*/  FSETP.GEU.AND P6, PT, R41, -126, PT ;  /* 0xc2fc00002900780b */ /* 0x000fca0003fce000 */
[----:B------:R-:W-:Y:S01]  /*32f0*/  @!P4 FMUL R40, R40, 0.5 ;  /* 0x3f0000002828c820 */ /* 0x000fe20000400000 */
[----:B------:R-:W2:Y:S01]  /*3300*/  MUFU.EX2 R37, R37 ;  /* 0x0000002500257308 */ /* 0x000ea20000000800 */
[----:B----4-:R-:W-:Y:S01]  /*3310*/  @!P5 FMUL R33, R33, R33 ;  /* 0x000000212121d220 */ /* 0x010fe20000400000 */
[----:B------:R-:W-:Y:S02]  /*3320*/  FSETP.GEU.AND P5, PT, R44, -126, PT ;  /* 0xc2fc00002c00780b */ /* 0x000fe40003fae000 */
[----:B---3--:R-:W-:-:S03]  /*3330*/  FMNMX R6, R6, R21, !PT ;  /* 0x0000001506067209 */ /* 0x008fc60007800000 */
[----:B------:R-:W-:Y:S01]  /*3340*/  @!P6 FMUL R41, R41, 0.5 ;  /* 0x3f0000002929e820 */ /* 0x000fe20000400000 */
[----:B------:R-:W3:Y:S01]  /*3350*/  MUFU.EX2 R13, R40 ;  /* 0x00000028000d7308 */ /* 0x000ee20000000800 */
        /* <DEDUP_REMOVED lines=8> */
[----:B---3--:R-:W-:Y:S01]  /*33e0*/  @!P4 FMUL R13, R13, R13 ;  /* 0x0000000d0d0dc220 */ /* 0x008fe20000400000 */
[----:B------:R-:W-:-:S05]  /*33f0*/  FSETP.GEU.AND P4, PT, R49, -126, PT ;  /* 0xc2fc00003100780b */ /* 0x000fca0003f8e000 */
[----:B------:R-:W-:Y:S01]  /*3400*/  @!P2 FMUL R48, R48, 0.5 ;  /* 0x3f0000003030a820 */ /* 0x000fe20000400000 */
[----:B------:R-:W3:Y:S01]  /*3410*/  MUFU.EX2 R14, R45 ;  /* 0x0000002d000e7308 */ /* 0x000ee20000000800 */
[----:B-1----:R-:W-:Y:S01]  /*3420*/  @!P6 FMUL R12, R12, R12 ;  /* 0x0000000c0c0ce220 */ /* 0x002fe20000400000 */
[----:B------:R-:W-:-:S03]  /*3430*/  FSETP.NEU.AND P6, PT, R6, -INF , PT ;  /* 0xff8000000600780b */ /* 0x000fc60003fcd000 */
[----:B------:R-:W-:Y:S01]  /*3440*/  FADD R9, R25, R12 ;  /* 0x0000000c19097221 */ /* 0x000fe20000000000 */
[----:B------:R-:W-:Y:S01]  /*3450*/  FSEL R22, R6, RZ, P6 ;  /* 0x000000ff06167208 */ /* 0x000fe20003000000 */
[----:B------:R-:W-:Y:S01]  /*3460*/  @!P4 FMUL R49, R49, 0.5 ;  /* 0x3f0000003131c820 */ /* 0x000fe20000400000 */
[----:B------:R-:W1:Y:S01]  /*3470*/  MUFU.EX2 R21, R48 ;  /* 0x0000003000157308 */ /* 0x000e620000000800 */
[----:B--2---:R-:W-:Y:S01]  /*3480*/  @!P5 FMUL R15, R15, R15 ;  /* 0x0000000f0f0fd220 */ /* 0x004fe20000400000 */
[----:B------:R-:W-:Y:S01]  /*3490*/  FSETP.GEU.AND P6, PT, R52, -126, PT ;  /* 0xc2fc00003400780b */ /* 0x000fe20003fce000 */
[C---:B------:R-:W-:Y:S01]  /*34a0*/  FMUL R40, R22.reuse, UR14 ;  /* 0x0000000e16287c20 */ /* 0x040fe20008400000 */
[----:B------:R-:W-:Y:S01]  /*34b0*/  FSETP.GEU.AND P5, PT, R53, -126, PT ;  /* 0xc2fc00003500780b */ /* 0x000fe20003fae000 */
[----:B------:R-:W-:Y:S01]  /*34c0*/  FADD R22, -R22, R11 ;  /* 0x0000000b16167221 */ /* 0x000fe20000000100 */
[----:B------:R-:W-:Y:S01]  /*34d0*/  FADD R11, R24, R13 ;  /* 0x0000000d180b7221 */ /* 0x000fe20000000000 */
[--C-:B------:R-:W-:Y:S01]  /*34e0*/  FFMA R26, R26, UR14, -R40.reuse ;  /* 0x0000000e1a1a7c23 */ /* 0x100fe20008000828 */
[----:B------:R-:W2:Y:S01]  /*34f0*/  MUFU.EX2 R10, R49 ;  /* 0x00000031000a7308 */ /* 0x000ea20000000800 */
[----:B---3--:R-:W-:Y:S01]  /*3500*/  @!P3 FMUL R14, R14, R14 ;  /* 0x0000000e0e0eb220 */ /* 0x008fe20000400000 */
[--C-:B------:R-:W-:Y:S01]  /*3510*/  FFMA R27, R27, UR14, -R40.reuse ;  /* 0x0000000e1b1b7c23 */ /* 0x100fe20008000828 */
[--C-:B------:R-:W-:Y:S01]  /*3520*/  FFMA R30, R30, UR14, -R40.reuse ;  /* 0x0000000e1e1e7c23 */ /* 0x100fe20008000828 */
[----:B------:R-:W-:Y:S01]  /*3530*/  FSETP.GEU.AND P3, PT, R26, -126, PT ;  /* 0xc2fc00001a00780b */ /* 0x000fe20003f6e000 */
[--C-:B------:R-:W-:Y:S01]  /*3540*/  FFMA R31, R31, UR14, -R40.reuse ;  /* 0x0000000e1f1f7c23 */ /* 0x100fe20008000828 */
[--C-:B------:R-:W-:Y:S01]  /*3550*/  FFMA R34, R34, UR14, -R40.reuse ;  /* 0x0000000e22227c23 */ /* 0x100fe20008000828 */
[----:B------:R-:W-:Y:S01]  /*3560*/  @!P6 FMUL R52, R52, 0.5 ;  /* 0x3f0000003434e820 */ /* 0x000fe20000400000 */
[--C-:B------:R-:W-:Y:S01]  /*3570*/  FFMA R54, R54, UR14, -R40.reuse ;  /* 0x0000000e36367c23 */ /* 0x100fe20008000828 */
[----:B------:R-:W-:Y:S01]  /*3580*/  @!P5 FMUL R53, R53, 0.5 ;  /* 0x3f0000003535d820 */ /* 0x000fe20000400000 */
[----:B-1----:R-:W-:Y:S01]  /*3590*/  @!P2 FMUL R21, R21, R21 ;  /* 0x000000151515a220 */ /* 0x002fe20000400000 */
[----:B------:R-:W-:Y:S01]  /*35a0*/  FSETP.GEU.AND P2, PT, R27, -126, PT ;  /* 0xc2fc00001b00780b */ /* 0x000fe20003f4e000 */
[----:B------:R-:W1:Y:S01]  /*35b0*/  MUFU.EX2 R41, R52 ;  /* 0x0000003400297308 */ /* 0x000e620000000800 */
[----:B------:R-:W-:Y:S01]  /*35c0*/  FFMA R55, R55, UR14, -R40 ;  /* 0x0000000e37377c23 */ /* 0x000fe20008000828 */
[----:B------:R-:W-:Y:S01]  /*35d0*/  FMUL R73, R22, UR14 ;  /* 0x0000000e16497c20 */ /* 0x000fe20008400000 */
[----:B------:R-:W-:-:S02]  /*35e0*/  F2FP.F16.F32.PACK_AB R24, R25, R24 ;  /* 0x000000181918723e */ /* 0x000fc400000000ff */
[----:B------:R-:W-:Y:S01]  /*35f0*/  @!P3 FMUL R26, R26, 0.5 ;  /* 0x3f0000001a1ab820 */ /* 0x000fe20000400000 */
[----:B--2---:R-:W-:Y:S01]  /*3600*/  @!P4 FMUL R10, R10, R10 ;  /* 0x0000000a0a0ac220 */ /* 0x004fe20000400000 */
[----:B------:R-:W-:Y:S01]  /*3610*/  FSETP.GEU.AND P4, PT, R30, -126, PT ;  /* 0xc2fc00001e00780b */ /* 0x000fe20003f8e000 */
[----:B------:R-:W2:Y:S02]  /*3620*/  MUFU.EX2 R20, R53 ;  /* 0x0000003500147308 */ /* 0x000ea40000000800 */
[----:B------:R-:W-:Y:S02]  /*3630*/  FADD R22, R33, R10 ;  /* 0x0000000a21167221 */ /* 0x000fe40000000000 */
[----:B------:R-:W-:-:S04]  /*3640*/  @!P2 FMUL R27, R27, 0.5 ;  /* 0x3f0000001b1ba820 */ /* 0x000fc80000400000 */
[----:B------:R3:W4:Y:S01]  /*3650*/  MUFU.EX2 R44, R26 ;  /* 0x0000001a002c7308 */ /* 0x0007220000000800 */
[----:B-1----:R-:W-:Y:S01]  /*3660*/  @!P6 FMUL R41, R41, R41 ;  /* 0x000000292929e220 */ /* 0x002fe20000400000 */
[----:B------:R-:W-:Y:S02]  /*3670*/  FSETP.GEU.AND P6, PT, R31, -126, PT ;  /* 0xc2fc00001f00780b */ /* 0x000fe40003fce000 */
[----:B------:R-:W-:-:S04]  /*3680*/  @!P4 FMUL R30, R30, 0.5 ;  /* 0x3f0000001e1ec820 */ /* 0x000fc80000400000 */
[----:B------:R1:W5:Y:S01]  /*3690*/  MUFU.EX2 R45, R27 ;  /* 0x0000001b002d7308 */ /* 0x0003620000000800 */
[----:B---3--:R-:W-:Y:S01]  /*36a0*/  FFMA R26, R35, UR14, -R40 ;  /* 0x0000000e231a7c23 */ /* 0x008fe20008000828 */
[----:B--2---:R-:W-:Y:S01]  /*36b0*/  @!P5 FMUL R20, R20, R20 ;  /* 0x000000141414d220 */ /* 0x004fe20000400000 */
[----:B------:R-:W-:-:S04]  /*36c0*/  FSETP.GEU.AND P5, PT, R34, -126, PT ;  /* 0xc2fc00002200780b */ /* 0x000fc80003fae000 */
[----:B------:R-:W-:Y:S01]  /*36d0*/  @!P6 FMUL R31, R31, 0.5 ;  /* 0x3f0000001f1fe820 */ /* 0x000fe20000400000 */
[----:B------:R2:W3:Y:S01]  /*36e0*/  MUFU.EX2 R48, R30 ;  /* 0x0000001e00307308 */ /* 0x0004e20000000800 */
[----:B----4-:R-:W-:Y:S01]  /*36f0*/  @!P3 FMUL R44, R44, R44 ;  /* 0x0000002c2c2cb220 */ /* 0x010fe20000400000 */
[----:B------:R-:W-:Y:S01]  /*3700*/  FSETP.GEU.AND P3, PT, R26, -126, PT ;  /* 0xc2fc00001a00780b */ /* 0x000fe20003f6e000 */
[----:B-1----:R-:W-:-:S05]  /*3710*/  FFMA R27, R38, UR14, -R40 ;  /* 0x0000000e261b7c23 */ /* 0x002fca0008000828 */
[----:B------:R-:W-:Y:S01]  /*3720*/  @!P5 FMUL R34, R34, 0.5 ;  /* 0x3f0000002222d820 */ /* 0x000fe20000400000 */
[----:B--2---:R-:W-:Y:S01]  /*3730*/  FFMA R30, R39, UR14, -R40 ;  /* 0x0000000e271e7c23 */ /* 0x004fe20008000828 */
[----:B-----5:R-:W-:Y:S01]  /*3740*/  @!P2 FMUL R45, R45, R45 ;  /* 0x0000002d2d2da220 */ /* 0x020fe20000400000 */
[----:B------:R-:W-:Y:S01]  /*3750*/  FSETP.GEU.AND P2, PT, R27, -126, PT ;  /* 0xc2fc00001b00780b */ /* 0x000fe20003f4e000 */
[----:B------:R1:W2:Y:S03]  /*3760*/  MUFU.EX2 R35, R31 ;  /* 0x0000001f00237308 */ /* 0x0002a60000000800 */
[----:B------:R-:W-:Y:S01]  /*3770*/  @!P3 FMUL R26, R26, 0.5 ;  /* 0x3f0000001a1ab820 */ /* 0x000fe20000400000 */
[----:B------:R-:W-:Y:S01]  /*3780*/  F2FP.F16.F32.PACK_AB R25, R45, R44 ;  /* 0x0000002c2d19723e */ /* 0x000fe200000000ff */
[----:B---3--:R-:W-:Y:S01]  /*3790*/  @!P4 FMUL R48, R48, R48 ;  /* 0x000000303030c220 */ /* 0x008fe20000400000 */
[----:B------:R-:W-:-:S02]  /*37a0*/  FSETP.GEU.AND P4, PT, R30, -126, PT ;  /* 0xc2fc00001e00780b */ /* 0x000fc40003f8e000 */
[----:B------:R3:W4:Y:S01]  /*37b0*/  MUFU.EX2 R38, R34 ;  /* 0x0000002200267308 */ /* 0x0007220000000800 */
[----:B-1----:R-:W-:-:S03]  /*37c0*/  FFMA R31, R42, UR14, -R40 ;  /* 0x0000000e2a1f7c23 */ /* 0x002fc60008000828 */
[----:B------:R-:W-:-:S04]  /*37d0*/  @!P2 FMUL R27, R27, 0.5 ;  /* 0x3f0000001b1ba820 */ /* 0x000fc80000400000 */
[----:B------:R1:W5:Y:S01]  /*37e0*/  MUFU.EX2 R39, R26 ;  /* 0x0000001a00277308 */ /* 0x0003620000000800 */
[----:B---3--:R-:W-:Y:S01]  /*37f0*/  FFMA R34, R43, UR14, -R40 ;  /* 0x0000000e2b227c23 */ /* 0x008fe20008000828 */
[----:B--2---:R-:W-:Y:S01]  /*3800*/  @!P6 FMUL R35, R35, R35 ;  /* 0x000000232323e220 */ /* 0x004fe20000400000 */
[----:B------:R-:W-:Y:S01]  /*3810*/  @!P4 FMUL R30, R30, 0.5 ;  /* 0x3f0000001e1ec820 */ /* 0x000fe20000400000 */
[----:B------:R-:W-:-:S04]  /*3820*/  FSETP.GEU.AND P6, PT, R31, -126, PT ;  /* 0xc2fc00001f00780b */ /* 0x000fc80003fce000 */
[----:B------:R2:W3:Y:S01]  /*3830*/  MUFU.EX2 R42, R27 ;  /* 0x0000001b002a7308 */ /* 0x0004e20000000800 */
[----:B-1----:R-:W-:Y:S01]  /*3840*/  FFMA R26, R46, UR14, -R40 ;  /* 0x0000000e2e1a7c23 */ /* 0x002fe20008000828 */
[----:B----4-:R-:W-:Y:S01]  /*3850*/  @!P5 FMUL R38, R38, R38 ;  /* 0x000000262626d220 */ /* 0x010fe20000400000 */
[----:B------:R-:W-:-:S05]  /*3860*/  FSETP.GEU.AND P5, PT, R34, -126, PT ;  /* 0xc2fc00002200780b */ /* 0x000fca0003fae000 */
[----:B------:R1:W4:Y:S01]  /*3870*/  MUFU.EX2 R43, R30 ;  /* 0x0000001e002b7308 */ /* 0x0003220000000800 */
[----:B-----5:R-:W-:Y:S01]  /*3880*/  @!P3 FMUL R39, R39, R39 ;  /* 0x000000272727b220 */ /* 0x020fe20000400000 */
[----:B------:R-:W-:Y:S01]  /*3890*/  FSETP.GEU.AND P3, PT, R26, -126, PT ;  /* 0xc2fc00001a00780b */ /* 0x000fe20003f6e000 */
[----:B--2---:R-:W-:Y:S01]  /*38a0*/  FFMA R27, R47, UR14, -R40 ;  /* 0x0000000e2f1b7c23 */ /* 0x004fe20008000828 */
[----:B------:R-:W-:-:S04]  /*38b0*/  @!P6 FMUL R31, R31, 0.5 ;  /* 0x3f0000001f1fe820 */ /* 0x000fc80000400000 */
[----:B------:R-:W-:Y:S01]  /*38c0*/  @!P5 FMUL R34, R34, 0.5 ;  /* 0x3f0000002222d820 */ /* 0x000fe20000400000 */
[----:B-1----:R-:W-:Y:S01]  /*38d0*/  FFMA R30, R50, UR14, -R40 ;  /* 0x0000000e321e7c23 */ /* 0x002fe20008000828 */
[----:B---3--:R-:W-:Y:S01]  /*38e0*/  @!P2 FMUL R42, R42, R42 ;  /* 0x0000002a2a2aa220 */ /* 0x008fe20000400000 */
[----:B------:R-:W-:Y:S01]  /*38f0*/  FSETP.GEU.AND P2, PT, R27, -126, PT ;  /* 0xc2fc00001b00780b */ /* 0x000fe20003f4e000 */
[----:B------:R1:W2:Y:S03]  /*3900*/  MUFU.EX2 R49, R31 ;  /* 0x0000001f00317308 */ /* 0x0002a60000000800 */
[----:B------:R-:W-:Y:S01]  /*3910*/  @!P3 FMUL R26, R26, 0.5 ;  /* 0x3f0000001a1ab820 */ /* 0x000fe20000400000 */
[----:B----4-:R-:W-:Y:S01]  /*3920*/  @!P4 FMUL R43, R43, R43 ;  /* 0x0000002b2b2bc220 */ /* 0x010fe20000400000 */
[----:B------:R-:W-:-:S03]  /*3930*/  FSETP.GEU.AND P4, PT, R30, -126, PT ;  /* 0xc2fc00001e00780b */ /* 0x000fc60003f8e000 */
[----:B------:R3:W4:Y:S01]  /*3940*/  MUFU.EX2 R46, R34 ;  /* 0x00000022002e7308 */ /* 0x0007220000000800 */
[----:B-1----:R-:W-:-:S03]  /*3950*/  FFMA R31, R51, UR14, -R40 ;  /* 0x0000000e331f7c23 */ /* 0x002fc60008000828 */
[----:B------:R-:W-:-:S04]  /*3960*/  @!P2 FMUL R27, R27, 0.5 ;  /* 0x3f0000001b1ba820 */ /* 0x000fc80000400000 */
[----:B------:R1:W5:Y:S01]  /*3970*/  MUFU.EX2 R47, R26 ;  /* 0x0000001a002f7308 */ /* 0x0003620000000800 */
[----:B--2---:R-:W-:Y:S01]  /*3980*/  @!P6 FMUL R49, R49, R49 ;  /* 0x000000313131e220 */ /* 0x004fe20000400000 */
[----:B------:R-:W-:Y:S01]  /*3990*/  FSETP.GEU.AND P6, PT, R31, -126, PT ;  /* 0xc2fc00001f00780b */ /* 0x000fe20003fce000 */
[----:B------:R-:W-:Y:S01]  /*39a0*/  @!P4 FMUL R30, R30, 0.5 ;  /* 0x3f0000001e1ec820 */ /* 0x000fe20000400000 */
[----:B---3--:R-:W-:Y:S01]  /*39b0*/  FADD R34, R9, R22 ;  /* 0x0000001609227221 */ /* 0x008fe20000000000 */
[----:B------:R-:W-:-:S03]  /*39c0*/  FADD R22, R28, R15 ;  /* 0x0000000f1c167221 */ /* 0x000fc60000000000 */
[----:B------:R2:W3:Y:S01]  /*39d0*/  MUFU.EX2 R50, R27 ;  /* 0x0000001b00327308 */ /* 0x0004e20000000800 */
[----:B----4-:R-:W-:Y:S01]  /*39e0*/  @!P5 FMUL R46, R46, R46 ;  /* 0x0000002e2e2ed220 */ /* 0x010fe20000400000 */
[----:B------:R-:W-:Y:S01]  /*39f0*/  FSETP.GEU.AND P5, PT, R54, -126, PT ;  /* 0xc2fc00003600780b */ /* 0x000fe20003fae000 */
[----:B-1----:R-:W-:-:S04]  /*3a00*/  FADD R26, R29, R14 ;  /* 0x0000000e1d1a7221 */ /* 0x002fc80000000000 */
[----:B------:R-:W-:Y:S01]  /*3a10*/  @!P6 FMUL R31, R31, 0.5 ;  /* 0x3f0000001f1fe820 */ /* 0x000fe20000400000 */
[----:B------:R1:W4:Y:S01]  /*3a20*/  MUFU.EX2 R51, R30 ;  /* 0x0000001e00337308 */ /* 0x0003220000000800 */
[----:B-----5:R-:W-:Y:S01]  /*3a30*/  @!P3 FMUL R47, R47, R47 ;  /* 0x0000002f2f2fb220 */ /* 0x020fe20000400000 */
[----:B------:R-:W-:Y:S01]  /*3a40*/  FSETP.GEU.AND P3, PT, R55, -126, PT ;  /* 0xc2fc00003700780b */ /* 0x000fe20003f6e000 */
[----:B--2---:R-:W-:-:S04]  /*3a50*/  FADD R27, R36, R41 ;  /* 0x00000029241b7221 */ /* 0x004fc80000000000 */
[----:B------:R-:W-:Y:S01]  /*3a60*/  @!P5 FMUL R54, R54, 0.5 ;  /* 0x3f0000003636d820 */ /* 0x000fe20000400000 */
[----:B------:R2:W5:Y:S01]  /*3a70*/  MUFU.EX2 R40, R31 ;  /* 0x0000001f00287308 */ /* 0x0005620000000800 */
[----:B---3--:R-:W-:Y:S01]  /*3a80*/  @!P2 FMUL R50, R50, R50 ;  /* 0x000000323232a220 */ /* 0x008fe20000400000 */
[----:B------:R-:W-:Y:S01]  /*3a90*/  FSETP.GEU.AND P2, PT, R8, -126, PT ;  /* 0xc2fc00000800780b */ /* 0x000fe20003f4e000 */
[----:B-1----:R-:W-:Y:S01]  /*3aa0*/  FADD R30, R32, R21 ;  /* 0x00000015201e7221 */ /* 0x002fe20000000000 */
[----:B------:R-:W-:Y:S01]  /*3ab0*/  FADD R22, R22, R27 ;  /* 0x0000001b16167221 */ /* 0x000fe20000000000 */
[----:B------:R-:W-:Y:S02]  /*3ac0*/  FADD R27, R45, R46 ;  /* 0x0000002e2d1b7221 */ /* 0x000fe40000000000 */
[----:B------:R-:W-:Y:S01]  /*3ad0*/  @!P3 FMUL R55, R55, 0.5 ;  /* 0x3f0000003737b820 */ /* 0x000fe20000400000 */
[----:B------:R1:W3:Y:S01]  /*3ae0*/  MUFU.EX2 R53, R54 ;  /* 0x0000003600357308 */ /* 0x0002e20000000800 */
[----:B----4-:R-:W-:Y:S01]  /*3af0*/  @!P4 FMUL R51, R51, R51 ;  /* 0x000000333333c220 */ /* 0x010fe20000400000 */
[----:B------:R-:W-:Y:S01]  /*3b00*/  FSETP.GEU.AND P4, PT, R73, -126, PT ;  /* 0xc2fc00004900780b */ /* 0x000fe20003f8e000 */
[----:B--2---:R-:W-:Y:S01]  /*3b10*/  FADD R31, R37, R20 ;  /* 0x00000014251f7221 */ /* 0x004fe20000000000 */
[----:B------:R-:W-:Y:S01]  /*3b20*/  FADD R11, R11, R30 ;  /* 0x0000001e0b0b7221 */ /* 0x000fe20000000000 */
[----:B------:R-:W-:-:S02]  /*3b30*/  FADD R30, R48, R47 ;  /* 0x0000002f301e7221 */ /* 0x000fc40000000000 */
[----:B------:R-:W-:Y:S01]  /*3b40*/  @!P2 FMUL R8, R8, 0.5 ;  /* 0x3f0000000808a820 */ /* 0x000fe20000400000 */
[----:B------:R2:W4:Y:S01]  /*3b50*/  MUFU.EX2 R52, R55 ;  /* 0x0000003700347308 */ /* 0x0005220000000800 */
[----:B-----5:R-:W-:Y:S01]  /*3b60*/  @!P6 FMUL R40, R40, R40 ;  /* 0x000000282828e220 */ /* 0x020fe20000400000 */
[----:B------:R-:W-:Y:S01]  /*3b70*/  FADD R31, R26, R31 ;  /* 0x0000001f1a1f7221 */ /* 0x000fe20000000000 */
[----:B-1----:R-:W-:Y:S01]  /*3b80*/  FADD R54, R35, R50 ;  /* 0x0000003223367221 */ /* 0x002fe20000000000 */
[----:B------:R-:W-:Y:S01]  /*3b90*/  FADD R26, R44, R49 ;  /* 0x000000312c1a7221 */ /* 0x000fe20000000000 */
[----:B------:R-:W-:Y:S01]  /*3ba0*/  FADD R74, R39, R40 ;  /* 0x00000028274a7221 */ /* 0x000fe20000000000 */
[----:B------:R-:W-:Y:S01]  /*3bb0*/  FADD R34, R34, R31 ;  /* 0x0000001f22227221 */ /* 0x000fe20000000000 */
[----:B------:R-:W-:Y:S01]  /*3bc0*/  @!P4 FMUL R73, R73, 0.5 ;  /* 0x3f0000004949c820 */ /* 0x000fe20000400000 */
[----:B------:R-:W1:Y:S01]  /*3bd0*/  MUFU.EX2 R9, R8 ;  /* 0x0000000800097308 */ /* 0x000e620000000800 */
[----:B---3--:R-:W-:Y:S01]  /*3be0*/  @!P5 FMUL R53, R53, R53 ;  /* 0x000000353535d220 */ /* 0x008fe20000400000 */
[----:B--2---:R-:W-:Y:S01]  /*3bf0*/  FADD R55, R38, R51 ;  /* 0x0000003326377221 */ /* 0x004fe20000000000 */
[----:B------:R-:W-:Y:S01]  /*3c00*/  FADD R27, R27, R74 ;  /* 0x0000004a1b1b7221 */ /* 0x000fe20000000000 */
[----:B------:R-:W-:Y:S01]  /*3c10*/  FADD R11, R11, R22 ;  /* 0x000000160b0b7221 */ /* 0x000fe20000000000 */
[----:B------:R-:W-:Y:S01]  /*3c20*/  F2FP.F16.F32.PACK_AB R31, R43, R42 ;  /* 0x0000002a2b1f723e */ /* 0x000fe200000000ff */
[----:B------:R-:W-:-:S02]  /*3c30*/  FADD R26, R26, R55 ;  /* 0x000000371a1a7221 */ /* 0x000fc40000000000 */
[----:B------:R2:W3:Y:S01]  /*3c40*/  MUFU.EX2 R8, R73 ;  /* 0x0000004900087308 */ /* 0x0004e20000000800 */
[----:B----4-:R-:W-:Y:S01]  /*3c50*/  @!P3 FMUL R52, R52, R52 ;  /* 0x000000343434b220 */ /* 0x010fe20000400000 */
[----:B------:R-:W-:Y:S01]  /*3c60*/  FADD R34, R11, R34 ;  /* 0x000000220b227221 */ /* 0x000fe20000000000 */
[----:B------:R-:W-:Y:S02]  /*3c70*/  SHF.L.U32 R11, R76, 0x1f, RZ ;  /* 0x0000001f4c0b7819 */ /* 0x000fe400000006ff */
[----:B------:R-:W-:Y:S01]  /*3c80*/  FADD R75, R43, R52 ;  /* 0x000000342b4b7221 */ /* 0x000fe20000000000 */
[----:B--2---:R-:W-:-:S03]  /*3c90*/  FADD R73, R42, R53 ;  /* 0x000000352a497221 */ /* 0x004fc60000000000 */
[----:B------:R-:W-:Y:S01]  /*3ca0*/  FADD R54, R54, R75 ;  /* 0x0000004b36367221 */ /* 0x000fe20000000000 */
[----:B-1----:R-:W-:Y:S01]  /*3cb0*/  @!P2 FMUL R9, R9, R9 ;  /* 0x000000090909a220 */ /* 0x002fe20000400000 */
[----:B------:R1:W2:Y:S01]  /*3cc0*/  SYNCS.PHASECHK.TRANS64.TRYWAIT P2, [UR6+0x9400], R11 ;  /* 0x0094000bff0075a7 */ /* 0x0002a20008040146 */
[----:B------:R-:W-:Y:S01]  /*3cd0*/  FADD R73, R30, R73 ;  /* 0x000000491e497221 */ /* 0x000fe20000000000 */
[----:B------:R-:W-:Y:S01]  /*3ce0*/  FADD R27, R27, R54 ;  /* 0x000000361b1b7221 */ /* 0x000fe20000000000 */
[----:B------:R-:W-:Y:S01]  /*3cf0*/  FFMA R0, R9, R0, R34 ;  /* 0x0000000009007223 */ /* 0x000fe20000000022 */
[----:B------:R-:W-:Y:S01]  /*3d00*/  F2FP.F16.F32.PACK_AB R30, R37, R36 ;  /* 0x00000024251e723e */ /* 0x000fe200000000ff */
[----:B------:R-:W-:Y:S01]  /*3d10*/  FADD R26, R26, R73 ;  /* 0x000000491a1a7221 */ /* 0x000fe20000000000 */
[----:B---3--:R-:W-:Y:S01]  /*3d20*/  @!P4 FMUL R8, R8, R8 ;  /* 0x000000080808c220 */ /* 0x008fe20000400000 */
[-C--:B------:R-:W-:Y:S01]  /*3d30*/  FMUL R56, R56, R9.reuse ;  /* 0x0000000938387220 */ /* 0x080fe20000400000 */
[-C--:B------:R-:W-:Y:S01]  /*3d40*/  FMUL R57, R57, R9.reuse ;  /* 0x0000000939397220 */ /* 0x080fe20000400000 */
[----:B------:R-:W-:Y:S01]  /*3d50*/  FADD R27, R26, R27 ;  /* 0x0000001b1a1b7221 */ /* 0x000fe20000000000 */
[----:B------:R-:W-:Y:S01]  /*3d60*/  F2FP.F16.F32.PACK_AB R26, R29, R28 ;  /* 0x0000001c1d1a723e */ /* 0x000fe200000000ff */
[----:B------:R-:W-:Y:S01]  /*3d70*/  FMUL R60, R60, R9 ;  /* 0x000000093c3c7220 */ /* 0x000fe20000400000 */
[----:B------:R-:W-:Y:S01]  /*3d80*/  F2FP.F16.F32.PACK_AB R28, R33, R32 ;  /* 0x00000020211c723e */ /* 0x000fe200000000ff */
[----:B------:R-:W-:Y:S01]  /*3d90*/  FFMA R5, R8, R5, R27 ;  /* 0x0000000508057223 */ /* 0x000fe2000000001b */
[----:B------:R-:W-:Y:S01]  /*3da0*/  F2FP.F16.F32.PACK_AB R27, R35, R48 ;  /* 0x00000030231b723e */ /* 0x000fe200000000ff */
[-C--:B------:R-:W-:Y:S01]  /*3db0*/  FMUL R61, R61, R9.reuse ;  /* 0x000000093d3d7220 */ /* 0x080fe20000400000 */
[----:B------:R-:W-:Y:S01]  /*3dc0*/  F2FP.F16.F32.PACK_AB R29, R39, R38 ;  /* 0x00000026271d723e */ /* 0x000fe200000000ff */
[-C--:B------:R-:W-:Y:S01]  /*3dd0*/  FMUL R64, R64, R9.reuse ;  /* 0x0000000940407220 */ /* 0x080fe20000400000 */
[-C--:B------:R-:W-:Y:S01]  /*3de0*/  FMUL R65, R65, R9.reuse ;  /* 0x0000000941417220 */ /* 0x080fe20000400000 */
[-C--:B------:R-:W-:Y:S01]  /*3df0*/  FMUL R68, R68, R9.reuse ;  /* 0x0000000944447220 */ /* 0x080fe20000400000 */
[----:B------:R-:W-:Y:S01]  /*3e00*/  FMUL R69, R69, R9 ;  /* 0x0000000945457220 */ /* 0x000fe20000400000 */
[-C--:B------:R-:W-:Y:S01]  /*3e10*/  FMUL R58, R58, R8.reuse ;  /* 0x000000083a3a7220 */ /* 0x080fe20000400000 */
[-C--:B------:R-:W-:Y:S01]  /*3e20*/  FMUL R59, R59, R8.reuse ;  /* 0x000000083b3b7220 */ /* 0x080fe20000400000 */
[-C--:B------:R-:W-:Y:S01]  /*3e30*/  FMUL R62, R62, R8.reuse ;  /* 0x000000083e3e7220 */ /* 0x080fe20000400000 */
[-C--:B------:R-:W-:Y:S01]  /*3e40*/  FMUL R63, R63, R8.reuse ;  /* 0x000000083f3f7220 */ /* 0x080fe20000400000 */
[-C--:B------:R-:W-:Y:S01]  /*3e50*/  FMUL R66, R66, R8.reuse ;  /* 0x0000000842427220 */ /* 0x080fe20000400000 */
[-C--:B------:R-:W-:Y:S01]  /*3e60*/  FMUL R67, R67, R8.reuse ;  /* 0x0000000843437220 */ /* 0x080fe20000400000 */
[-C--:B------:R-:W-:Y:S01]  /*3e70*/  FMUL R70, R70, R8.reuse ;  /* 0x0000000846467220 */ /* 0x080fe20000400000 */
[----:B------:R-:W-:Y:S01]  /*3e80*/  FMUL R71, R71, R8 ;  /* 0x0000000847477220 */ /* 0x000fe20000400000 */
[----:B------:R-:W-:-:S02]  /*3e90*/  F2FP.F16.F32.PACK_AB R32, R12, R13 ;  /* 0x0000000d0c20723e */ /* 0x000fc400000000ff */
[----:B------:R-:W-:Y:S02]  /*3ea0*/  F2FP.F16.F32.PACK_AB R33, R46, R49 ;  /* 0x000000312e21723e */ /* 0x000fe400000000ff */
[----:B------:R-:W-:Y:S02]  /*3eb0*/  F2FP.F16.F32.PACK_AB R34, R14, R15 ;  /* 0x0000000f0e22723e */ /* 0x000fe400000000ff */
[----:B------:R-:W-:Y:S02]  /*3ec0*/  F2FP.F16.F32.PACK_AB R35, R50, R47 ;  /* 0x0000002f3223723e */ /* 0x000fe400000000ff */
[----:B------:R-:W-:Y:S02]  /*3ed0*/  F2FP.F16.F32.PACK_AB R36, R10, R21 ;  /* 0x000000150a24723e */ /* 0x000fe400000000ff */
[----:B------:R-:W-:Y:S02]  /*3ee0*/  F2FP.F16.F32.PACK_AB R37, R40, R51 ;  /* 0x000000332825723e */ /* 0x000fe400000000ff */
[----:B------:R-:W-:Y:S01]  /*3ef0*/  F2FP.F16.F32.PACK_AB R38, R20, R41 ;  /* 0x000000291426723e */ /* 0x000fe200000000ff */
[----:B-12---:R-:W-:Y:S06]  /*3f00*/  @!P0 BRA `(.L_x_29) ;  /* 0x0000000000048947 */ /* 0x006fec0003800000 */
[----:B------:R-:W-:Y:S01]  /*3f10*/  BPT.TRAP 0x1 ;  /* 0x000000040000795c */ /* 0x000fe20000300000 */
.L_x_29:
[----:B------:R-:W-:Y:S05]  /*3f20*/  @P2 BRA `(.L_x_30) ;  /* 0x0000000000082947 */ /* 0x000fea0003800000 */
[----:B------:R-:W1:Y:S02]  /*3f30*/  SYNCS.PHASECHK.TRANS64.TRYWAIT P2, [UR6+0x9400], R11 ;  /* 0x0094000bff0075a7 */ /* 0x000e640008040146 */
[----:B-1----:R-:W-:Y:S05]  /*3f40*/  @!P2 BRA `(.L_x_31) ;  /* 0x0000004800a4a947 */ /* 0x002fea0003800000 */
.L_x_30:
[----:B------:R-:W-:Y:S01]  /*3f50*/  ULEA UR10, UR38, UR49, 0x8 ;  /* 0x00000031260a7291 */ /* 0x000fe2000f8e403f */
[----:B------:R-:W-:Y:S01]  /*3f60*/  WARPGROUP.ARRIVE ;  /* 0x00000000000079c5 */ /* 0x000fe20000000000 */
[----:B------:R-:W-:Y:S01]  /*3f70*/  UMOV UR7, 0x80000020 ;  /* 0x8000002000077882 */ /* 0x000fe20000000000 */
[----:B------:R-:W-:-:S04]  /*3f80*/  F2FP.F16.F32.PACK_AB R39, R52, R53 ;  /* 0x000000353427723e */ /* 0x000fc800000000ff */
[----:B------:R-:W-:Y:S02]  /*3f90*/  UMOV UR6, UR10 ;  /* 0x0000000a00067c82 */ /* 0x000fe40008000000 */
        /* <DEDUP_REMOVED lines=19> */
.L_x_32:
[----:B------:R-:W-:-:S04]  /*40d0*/  ULEA UR6, UR13, UR48, 0x3 ;  /* 0x000000300d067291 */ /* 0x000fc8000f8e183f */
[----:B------:R-:W-:-:S04]  /*40e0*/  UIADD3 UR6, UR6, 0x9428, URZ ;  /* 0x0000942806067890 */ /* 0x000fc8000fffe03f */
[----:B------:R-:W-:-:S09]  /*40f0*/  UPRMT UR6, URZ, 0x654, UR6 ;  /* 0x000006543f067896 */ /* 0x000fd20008000006 */
[----:B------:R-:W-:Y:S01]  /*4100*/  SYNCS.ARRIVE.TRANS64.RED.A1T0 RZ, [UR6], RZ ;  /* 0x000000ffffff79a7 */ /* 0x000fe20008100406 */
[----:B------:R-:W-:Y:S05]  /*4110*/  @P1 BRA `(.L_x_33) ;  /* 0x0000000000041947 */ /* 0x000fea0003800000 */
[----:B------:R-:W-:Y:S01]  /*4120*/  BPT.TRAP 0x1 ;  /* 0x000000040000795c */ /* 0x000fe20000300000 */
.L_x_33:
[----:B------:R-:W-:-:S04]  /*4130*/  UIADD3 UR13, UR13, 0x1, URZ ;  /* 0x000000010d0d7890 */ /* 0x000fc8000fffe03f */
[----:B------:R-:W-:-:S04]  /*4140*/  UISETP.NE.AND UP0, UPT, UR13, 0x5, UPT ;  /* 0x000000050d00788c */ /* 0x000fc8000bf05270 */
[----:B------:R-:W-:Y:S01]  /*4150*/  USEL UR13, UR13, URZ, UP0 ;  /* 0x0000003f0d0d7287 */ /* 0x000fe20008000000 */
[----:B------:R-:W-:Y:S11]  /*4160*/  @!P0 BRA `(.L_x_34) ;  /* 0x0000000000048947 */ /* 0x000ff60003800000 */
[----:B------:R-:W-:Y:S01]  /*4170*/  BPT.TRAP 0x1 ;  /* 0x000000040000795c */ /* 0x000fe20000300000 */
.L_x_34:
[----:B------:R-:W-:-:S04]  /*4180*/  ULEA UR6, UR13, UR48, 0x3 ;  /* 0x000000300d067291 */ /* 0x000fc8000f8e183f */
[----:B------:R-:W-:-:S04]  /*4190*/  UIADD3 UR6, UR6, 0x9428, URZ ;  /* 0x0000942806067890 */ /* 0x000fc8000fffe03f */
[----:B------:R-:W-:-:S09]  /*41a0*/  UPRMT UR6, URZ, 0x654, UR6 ;  /* 0x000006543f067896 */ /* 0x000fd20008000006 */
[----:B------:R-:W-:Y:S01]  /*41b0*/  SYNCS.ARRIVE.TRANS64.RED.A1T0 RZ, [UR6], RZ ;  /* 0x000000ffffff79a7 */ /* 0x000fe20008100406 */
[----:B------:R-:W-:Y:S05]  /*41c0*/  @P1 BRA `(.L_x_35) ;  /* 0x0000000000041947 */ /* 0x000fea0003800000 */
[----:B------:R-:W-:Y:S01]  /*41d0*/  BPT.TRAP 0x1 ;  /* 0x000000040000795c */ /* 0x000fe20000300000 */
.L_x_35:
[----:B------:R-:W-:Y:S01]  /*41e0*/  UIADD3 UR38, UR38, 0x1, URZ ;  /* 0x0000000126267890 */ /* 0x000fe2000fffe03f */
[C---:B------:R-:W-:Y:S01]  /*41f0*/  ISETP.GT.AND P2, PT, R7.reuse, 0x2, PT ;  /* 0x000000020700780c */ /* 0x040fe20003f44270 */
[----:B------:R-:W-:Y:S01]  /*4200*/  UIADD3 UR13, UR13, 0x1, URZ ;  /* 0x000000010d0d7890 */ /* 0x000fe2000fffe03f */
[----:B------:R-:W-:Y:S01]  /*4210*/  VIADD R7, R7, 0xffffffff ;  /* 0xffffffff07077836 */ /* 0x000fe20000000000 */
[----:B------:R-:W-:Y:S01]  /*4220*/  UISETP.NE.AND UP1, UPT, UR38, 0x5, UPT ;  /* 0x000000052600788c */ /* 0x000fe2000bf25270 */
[----:B------:R-:W-:Y:S01]  /*4230*/  IADD3 R3, R3, 0x40, RZ ;  /* 0x0000004003037810 */ /* 0x000fe20007ffe0ff */
[----:B------:R-:W-:Y:S01]  /*4240*/  UISETP.NE.AND UP0, UPT, UR13, 0x5, UPT ;  /* 0x000000050d00788c */ /* 0x000fe2000bf05270 */
[----:B------:R-:W-:Y:S01]  /*4250*/  IMAD.MOV.U32 R9, RZ, RZ, R4 ;  /* 0x000000ffff097224 */ /* 0x000fe200078e0004 */
[----:B------:R-:W-:Y:S01]  /*4260*/  USEL UR6, URZ, 0x1, UP1 ;  /* 0x000000013f067887 */ /* 0x000fe20008800000 */
[----:B-1----:R-:W-:Y:S01]  /*4270*/  IMAD.MOV.U32 R11, RZ, RZ, R6 ;  /* 0x000000ffff0b7224 */ /* 0x002fe200078e0006 */
[----:B------:R-:W-:-:S02]  /*4280*/  USEL UR13, UR13, URZ, UP0 ;  /* 0x0000003f0d0d7287 */ /* 0x000fc40008000000 */
[----:B------:R-:W-:Y:S02]  /*4290*/  USEL UR38, UR38, URZ, UP1 ;  /* 0x0000003f26267287 */ /* 0x000fe40008800000 */
[----:B------:R-:W-:Y:S01]  /*42a0*/  LOP3.LUT R22, R76, UR6, RZ, 0x3c, !PT ;  /* 0x000000064c167c12 */ /* 0x000fe2000f8e3cff */
[----:B------:R-:W-:Y:S09]  /*42b0*/  @P2 BRA `(.L_x_36) ;  /* 0xffffffe800442947 */ /* 0x000ff2000383ffff */
.L_x_25:
[----:B------:R-:W-:-:S13]  /*42c0*/  ISETP.GE.AND P2, PT, R7, 0x1, PT ;  /* 0x000000010700780c */ /* 0x000fda0003f46270 */
[----:B------:R-:W-:Y:S05]  /*42d0*/  @!P2 BRA `(.L_x_37) ;  /* 0x0000001800d0a947 */ /* 0x000fea0003800000 */
[----:B------:R-:W-:Y:S01]  /*42e0*/  IMAD.MOV.U32 R8, RZ, RZ, R4 ;  /* 0x000000ffff087224 */ /* 0x000fe200078e0004 */
[----:B------:R-:W-:Y:S01]  /*42f0*/  ULDC UR15, c[0x0][0x28c] ;  /* 0x0000a300000f7ab9 */ /* 0x000fe20000000800 */
[----:B------:R-:W-:Y:S01]  /*4300*/  IMAD.MOV.U32 R9, RZ, RZ, R6 ;  /* 0x000000ffff097224 */ /* 0x000fe200078e0006 */
[----:B------:R-:W-:-:S06]  /*4310*/  ULDC UR14, c[0x0][0x604] ;  /* 0x00018100000e7ab9 */ /* 0x000fcc0000000800 */
.L_x_48:
[----:B------:R-:W-:Y:S05]  /*4320*/  @!P0 BRA `(.L_x_38) ;  /* 0x0000000000048947 */ /* 0x000fea0003800000 */
[----:B------:R-:W-:Y:S01]  /*4330*/  BPT.TRAP 0x1 ;  /* 0x000000040000795c */ /* 0x000fe20000300000 */
.L_x_38:
[----:B------:R-:W-:Y:S01]  /*4340*/  ULEA UR6, UR38, UR48, 0x3 ;  /* 0x0000003026067291 */ /* 0x000fe2000f8e183f */
[----:B------:R-:W-:-:S08]  /*4350*/  SHF.L.U32 R4, R22, 0x1f, RZ ;  /* 0x0000001f16047819 */ /* 0x000fd000000006ff */
[----:B------:R-:W1:Y:S02]  /*4360*/  SYNCS.PHASECHK.TRANS64.TRYWAIT P2, [UR6+0x9400], R4 ;  /* 0x00940004ff0075a7 */ /* 0x000e640008040146 */
[----:B-1----:R-:W-:Y:S05]  /*4370*/  @!P2 BRA `(.L_x_39) ;  /* 0x0000004400b0a947 */ /* 0x002fea0003800000 */
.L_x_124:
        /* <DEDUP_REMOVED lines=17> */
.L_x_40:
[C---:B-1----:R-:W-:Y:S01]  /*4490*/  VIADD R4, R3.reuse, 0x1 ;  /* 0x0000000103047836 */ /* 0x042fe20000000000 */
[C---:B------:R-:W-:Y:S01]  /*44a0*/  ISETP.GE.AND P5, PT, R3.reuse, UR15, PT ;  /* 0x0000000f03007c0c */ /* 0x040fe2000bfa6270 */
[C---:B------:R-:W-:Y:S01]  /*44b0*/  VIADD R6, R3.reuse, 0x8 ;  /* 0x0000000803067836 */ /* 0x040fe20000000000 */
[C---:B------:R-:W-:Y:S01]  /*44c0*/  IADD3 R10, R3.reuse, 0x9, RZ ;  /* 0x00000009030a7810 */ /* 0x040fe20007ffe0ff */
[----:B------:R-:W-:Y:S01]  /*44d0*/  ULEA UR6, UR38, UR48, 0x3 ;  /* 0x0000003026067291 */ /* 0x000fe2000f8e183f */
[----:B------:R-:W-:Y:S01]  /*44e0*/  ISETP.GE.AND P6, PT, R4, UR15, PT ;  /* 0x0000000f04007c0c */ /* 0x000fe2000bfc6270 */
[C---:B------:R-:W-:Y:S01]  /*44f0*/  VIADD R4, R3.reuse, 0x10 ;  /* 0x0000001003047836 */ /* 0x040fe20000000000 */
[----:B------:R-:W-:Y:S02]  /*4500*/  FSEL R26, R26, -INF , !P5 ;  /* 0xff8000001a1a7808 */ /* 0x000fe40006800000 */
[----:B------:R-:W-:Y:S01]  /*4510*/  ISETP.GE.AND P3, PT, R6, UR15, PT ;  /* 0x0000000f06007c0c */ /* 0x000fe2000bf66270 */
[C---:B------:R-:W-:Y:S01]  /*4520*/  VIADD R6, R3.reuse, 0x18 ;  /* 0x0000001803067836 */ /* 0x040fe20000000000 */
[----:B------:R-:W-:Y:S01]  /*4530*/  ISETP.GE.AND P4, PT, R4, UR15, PT ;  /* 0x0000000f04007c0c */ /* 0x000fe2000bf86270 */
[----:B------:R-:W-:Y:S01]  /*4540*/  VIADD R4, R3, 0x11 ;  /* 0x0000001103047836 */ /* 0x000fe20000000000 */
[----:B------:R-:W-:-:S02]  /*4550*/  FSEL R11, R24, -INF , !P5 ;  /* 0xff800000180b7808 */ /* 0x000fc40006800000 */
[----:B------:R-:W-:Y:S02]  /*4560*/  FSEL R27, R27, -INF , !P6 ;  /* 0xff8000001b1b7808 */ /* 0x000fe40007000000 */
[----:B------:R-:W-:Y:S02]  /*4570*/  ISETP.GE.AND P5, PT, R4, UR15, PT ;  /* 0x0000000f04007c0c */ /* 0x000fe4000bfa6270 */
[----:B------:R-:W-:Y:S02]  /*4580*/  FMNMX R4, R26, R9, !PT ;  /* 0x000000091a047209 */ /* 0x000fe40007800000 */
[----:B------:R-:W-:Y:S02]  /*4590*/  FSEL R25, R25, -INF , !P6 ;  /* 0xff80000019197808 */ /* 0x000fe40007000000 */
[----:B------:R-:W-:Y:S02]  /*45a0*/  ISETP.GE.AND P2, PT, R10, UR15, PT ;  /* 0x0000000f0a007c0c */ /* 0x000fe4000bf46270 */
[----:B------:R-:W-:Y:S01]  /*45b0*/  ISETP.GE.AND P6, PT, R6, UR15, PT ;  /* 0x0000000f06007c0c */ /* 0x000fe2000bfc6270 */
[----:B------:R-:W-:Y:S01]  /*45c0*/  VIADD R6, R3, 0x19 ;  /* 0x0000001903067836 */ /* 0x000fe20000000000 */
[----:B------:R-:W-:-:S02]  /*45d0*/  FSEL R30, R30, -INF , !P3 ;  /* 0xff8000001e1e7808 */ /* 0x000fc40005800000 */
[----:B------:R-:W-:Y:S02]  /*45e0*/  FMNMX R13, R27, R4, !PT ;  /* 0x000000041b0d7209 */ /* 0x000fe40007800000 */
[----:B------:R-:W-:Y:S02]  /*45f0*/  FSEL R31, R31, -INF , !P2 ;  /* 0xff8000001f1f7808 */ /* 0x000fe40005000000 */
[----:B------:R-:W-:Y:S02]  /*4600*/  FMNMX R4, R30, R13, !PT ;  /* 0x0000000d1e047209 */ /* 0x000fe40007800000 */
[----:B------:R-:W-:Y:S02]  /*4610*/  FSEL R28, R28, -INF , !P3 ;  /* 0xff8000001c1c7808 */ /* 0x000fe40005800000 */
[----:B------:R-:W-:Y:S01]  /*4620*/  ISETP.GE.AND P3, PT, R6, UR15, PT ;  /* 0x0000000f06007c0c */ /* 0x000fe2000bf66270 */
[----:B------:R-:W-:Y:S01]  /*4630*/  VIADD R6, R3, 0x20 ;  /* 0x0000002003067836 */ /* 0x000fe20000000000 */
[----:B------:R-:W-:-:S02]  /*4640*/  FSEL R34, R34, -INF , !P4 ;  /* 0xff80000022227808 */ /* 0x000fc40006000000 */
[----:B------:R-:W-:Y:S02]  /*4650*/  FMNMX R13, R31, R4, !PT ;  /* 0x000000041f0d7209 */ /* 0x000fe40007800000 */
[----:B------:R-:W-:Y:S02]  /*4660*/  FSEL R29, R29, -INF , !P2 ;  /* 0xff8000001d1d7808 */ /* 0x000fe40005000000 */
[----:B------:R-:W-:Y:S01]  /*4670*/  ISETP.GE.AND P2, PT, R6, UR15, PT ;  /* 0x0000000f06007c0c */ /* 0x000fe2000bf46270 */
[----:B------:R-:W-:Y:S01]  /*4680*/  VIADD R6, R3, 0x21 ;  /* 0x0000002103067836 */ /* 0x000fe20000000000 */
[----:B------:R-:W-:Y:S02]  /*4690*/  FSEL R35, R35, -INF , !P5 ;  /* 0xff80000023237808 */ /* 0x000fe40006800000 */
[----:B------:R-:W-:Y:S02]  /*46a0*/  FMNMX R4, R34, R13, !PT ;  /* 0x0000000d22047209 */ /* 0x000fe40007800000 */
        /* <DEDUP_REMOVED lines=8> */
[C---:B------:R-:W-:Y:S02]  /*4730*/  IADD3 R10, R3.reuse, 0x28, RZ ;  /* 0x00000028030a7810 */ /* 0x040fe40007ffe0ff */
[----:B------:R-:W-:Y:S01]  /*4740*/  ISETP.GE.AND P6, PT, R6, UR15, PT ;  /* 0x0000000f06007c0c */ /* 0x000fe2000bfc6270 */
[----:B------:R-:W-:Y:S01]  /*4750*/  VIADD R6, R3, 0x30 ;  /* 0x0000003003067836 */ /* 0x000fe20000000000 */
[----:B------:R-:W-:Y:S02]  /*4760*/  FSEL R42, R42, -INF , !P2 ;  /* 0xff8000002a2a7808 */ /* 0x000fe40005000000 */
[----:B------:R-:W-:Y:S02]  /*4770*/  FMNMX R13, R39, R4, !PT ;  /* 0x00000004270d7209 */ /* 0x000fe40007800000 */
[----:B------:R-:W-:Y:S02]  /*4780*/  FSEL R32, R32, -INF , !P4 ;  /* 0xff80000020207808 */ /* 0x000fe40006000000 */
[----:B------:R-:W-:-:S02]  /*4790*/  ISETP.GE.AND P4, PT, R10, UR15, PT ;  /* 0x0000000f0a007c0c */ /* 0x000fc4000bf86270 */
[----:B------:R-:W-:Y:S02]  /*47a0*/  FSEL R43, R43, -INF , !P5 ;  /* 0xff8000002b2b7808 */ /* 0x000fe40006800000 */
[----:B------:R-:W-:Y:S02]  /*47b0*/  FMNMX R4, R42, R13, !PT ;  /* 0x0000000d2a047209 */ /* 0x000fe40007800000 */
[----:B------:R-:W-:Y:S02]  /*47c0*/  FSEL R37, R37, -INF , !P3 ;  /* 0xff80000025257808 */ /* 0x000fe40005800000 */
[----:B------:R-:W-:Y:S01]  /*47d0*/  ISETP.GE.AND P3, PT, R6, UR15, PT ;  /* 0x0000000f06007c0c */ /* 0x000fe2000bf66270 */
[----:B------:R-:W-:Y:S01]  /*47e0*/  VIADD R6, R3, 0x31 ;  /* 0x0000003103067836 */ /* 0x000fe20000000000 */
[----:B------:R-:W-:Y:S02]  /*47f0*/  FSEL R46, R46, -INF , !P4 ;  /* 0xff8000002e2e7808 */ /* 0x000fe40006000000 */
[----:B------:R-:W-:-:S02]  /*4800*/  FMNMX R13, R43, R4, !PT ;  /* 0x000000042b0d7209 */ /* 0x000fc40007800000 */
[----:B------:R-:W-:Y:S02]  /*4810*/  FSEL R40, R40, -INF , !P2 ;  /* 0xff80000028287808 */ /* 0x000fe40005000000 */
[----:B------:R-:W-:Y:S01]  /*4820*/  ISETP.GE.AND P2, PT, R6, UR15, PT ;  /* 0x0000000f06007c0c */ /* 0x000fe2000bf46270 */
[----:B------:R-:W-:Y:S01]  /*4830*/  VIADD R6, R3, 0x38 ;  /* 0x0000003803067836 */ /* 0x000fe20000000000 */
[----:B------:R-:W-:Y:S02]  /*4840*/  FSEL R47, R47, -INF , !P6 ;  /* 0xff8000002f2f7808 */ /* 0x000fe40007000000 */
[----:B------:R-:W-:Y:S02]  /*4850*/  FMNMX R4, R46, R13, !PT ;  /* 0x0000000d2e047209 */ /* 0x000fe40007800000 */
        /* <DEDUP_REMOVED lines=12> */
[----:B------:R-:W-:Y:S02]  /*4920*/  FMNMX R4, R54, R13, !PT ;  /* 0x0000000d36047209 */ /* 0x000fe40007800000 */
[----:B------:R-:W-:Y:S02]  /*4930*/  P2R R15, PR, RZ, 0x2 ;  /* 0x00000002ff0f7803 */ /* 0x000fe40000000000 */
[----:B------:R-:W-:-:S02]  /*4940*/  FMNMX R10, R55, R4, !PT ;  /* 0x00000004370a7209 */ /* 0x000fc40007800000 */
[----:B------:R-:W-:Y:S02]  /*4950*/  FMNMX R4, R11, R8, !PT ;  /* 0x000000080b047209 */ /* 0x000fe40007800000 */
[----:B------:R-:W-:Y:S01]  /*4960*/  FSEL R45, R45, -INF , !P6 ;  /* 0xff8000002d2d7808 */ /* 0x000fe20007000000 */
[----:B------:R-:W1:Y:S01]  /*4970*/  SHFL.BFLY PT, R13, R10, 0x1, 0x1f ;  /* 0x0c201f000a0d7f89 */ /* 0x000e6200000e0000 */
[----:B------:R-:W-:Y:S02]  /*4980*/  FSEL R48, R48, -INF , !P3 ;  /* 0xff80000030307808 */ /* 0x000fe40005800000 */
[----:B------:R-:W-:Y:S02]  /*4990*/  FSEL R49, R49, -INF , !P2 ;  /* 0xff80000031317808 */ /* 0x000fe40005000000 */
[----:B------:R-:W-:Y:S02]  /*49a0*/  FSEL R52, R52, -INF , !P5 ;  /* 0xff80000034347808 */ /* 0x000fe40006800000 */
[----:B------:R-:W-:-:S02]  /*49b0*/  FSEL R53, R53, -INF , !P4 ;  /* 0xff80000035357808 */ /* 0x000fc40006000000 */
[----:B-1----:R-:W-:-:S05]  /*49c0*/  FMNMX R12, R10, R13, !PT ;  /* 0x0000000d0a0c7209 */ /* 0x002fca0007800000 */
[----:B------:R-:W1:Y:S02]  /*49d0*/  SHFL.BFLY PT, R13, R12, 0x2, 0x1f ;  /* 0x0c401f000c0d7f89 */ /* 0x000e6400000e0000 */
[----:B-1----:R-:W-:Y:S02]  /*49e0*/  FMNMX R6, R12, R13, !PT ;  /* 0x0000000d0c067209 */ /* 0x002fe40007800000 */
[----:B------:R-:W-:Y:S02]  /*49f0*/  FMNMX R13, R25, R4, !PT ;  /* 0x00000004190d7209 */ /* 0x000fe40007800000 */
[----:B------:R-:W-:Y:S02]  /*4a00*/  FSETP.NEU.AND P1, PT, R6, -INF , PT ;  /* 0xff8000000600780b */ /* 0x000fe40003f2d000 */
[----:B------:R-:W-:Y:S02]  /*4a10*/  FMNMX R4, R28, R13, !PT ;  /* 0x0000000d1c047209 */ /* 0x000fe40007800000 */
[----:B------:R-:W-:-:S02]  /*4a20*/  FSEL R14, R6, RZ, P1 ;  /* 0x000000ff060e7208 */ /* 0x000fc40000800000 */
[----:B------:R-:W-:Y:S02]  /*4a30*/  FMNMX R13, R29, R4, !PT ;  /* 0x000000041d0d7209 */ /* 0x000fe40007800000 */
[----:B------:R-:W-:Y:S01]  /*4a40*/  ISETP.NE.AND P1, PT, R15, RZ, PT ;  /* 0x000000ff0f00720c */ /* 0x000fe20003f25270 */
[----:B------:R-:W-:Y:S01]  /*4a50*/  FMUL R10, R14, UR14 ;  /* 0x0000000e0e0a7c20 */ /* 0x000fe20008400000 */
[----:B------:R-:W-:Y:S01]  /*4a60*/  FMNMX R4, R32, R13, !PT ;  /* 0x0000000d20047209 */ /* 0x000fe20007800000 */
[----:B------:R-:W-:Y:S02]  /*4a70*/  FADD R14, -R14, R9 ;  /* 0x000000090e0e7221 */ /* 0x000fe40000000100 */
[--C-:B------:R-:W-:Y:S01]  /*4a80*/  FFMA R26, R26, UR14, -R10.reuse ;  /* 0x0000000e1a1a7c23 */ /* 0x100fe2000800080a */
[----:B------:R-:W-:Y:S01]  /*4a90*/  FMNMX R13, R33, R4, !PT ;  /* 0x00000004210d7209 */ /* 0x000fe20007800000 */
[--C-:B------:R-:W-:Y:S01]  /*4aa0*/  FFMA R27, R27, UR14, -R10.reuse ;  /* 0x0000000e1b1b7c23 */ /* 0x100fe2000800080a */
[--C-:B------:R-:W-:Y:S01]  /*4ab0*/  FFMA R31, R31, UR14, -R10.reuse ;  /* 0x0000000e1f1f7c23 */ /* 0x100fe2000800080a */
        /* <DEDUP_REMOVED lines=16> */
[----:B------:R-:W-:Y:S01]  /*4bc0*/  @!P6 FMUL R26, R26, 0.5 ;  /* 0x3f0000001a1ae820 */ /* 0x000fe20000400000 */
[----:B------:R-:W-:Y:S01]  /*4bd0*/  FMNMX R4, R44, R13, !PT ;  /* 0x0000000d2c047209 */ /* 0x000fe20007800000 */
[--C-:B------:R-:W-:Y:S01]  /*4be0*/  FFMA R21, R47, UR14, -R10.reuse ;  /* 0x0000000e2f157c23 */ /* 0x100fe2000800080a */
[----:B------:R-:W-:Y:S01]  /*4bf0*/  FSETP.GEU.AND P4, PT, R34, -126, PT ;  /* 0xc2fc00002200780b */ /* 0x000fe20003f8e000 */
[----:B------:R-:W-:Y:S01]  /*4c00*/  @!P3 FMUL R27, R27, 0.5 ;  /* 0x3f0000001b1bb820 */ /* 0x000fe20000400000 */
[----:B------:R-:W-:Y:S01]  /*4c10*/  FMNMX R13, R45, R4, !PT ;  /* 0x000000042d0d7209 */ /* 0x000fe20007800000 */
[----:B------:R-:W1:Y:S01]  /*4c20*/  MUFU.EX2 R73, R26 ;  /* 0x0000001a00497308 */ /* 0x000e620000000800 */
[----:B------:R-:W-:Y:S01]  /*4c30*/  FFMA R24, R50, UR14, -R10 ;  /* 0x0000000e32187c23 */ /* 0x000fe2000800080a */
[----:B------:R-:W-:Y:S01]  /*4c40*/  @!P5 FMUL R31, R31, 0.5 ;  /* 0x3f0000001f1fd820 */ /* 0x000fe20000400000 */
[----:B------:R-:W-:Y:S01]  /*4c50*/  FMNMX R4, R48, R13, !PT ;  /* 0x0000000d30047209 */ /* 0x000fe20007800000 */
[----:B------:R-:W-:-:S02]  /*4c60*/  FMUL R14, R14, UR14 ;  /* 0x0000000e0e0e7c20 */ /* 0x000fc40008400000 */
[----:B------:R-:W-:Y:S01]  /*4c70*/  @!P2 FMUL R30, R30, 0.5 ;  /* 0x3f0000001e1ea820 */ /* 0x000fe20000400000 */
[----:B------:R-:W-:Y:S01]  /*4c80*/  FMNMX R13, R49, R4, !PT ;  /* 0x00000004310d7209 */ /* 0x000fe20007800000 */
[----:B------:R-:W2:Y:S02]  /*4c90*/  MUFU.EX2 R74, R27 ;  /* 0x0000001b004a7308 */ /* 0x000ea40000000800 */
[----:B------:R-:W-:Y:S01]  /*4ca0*/  @!P4 FMUL R34, R34, 0.5 ;  /* 0x3f0000002222c820 */ /* 0x000fe20000400000 */
[----:B------:R-:W-:-:S04]  /*4cb0*/  FMNMX R4, R52, R13, !PT ;  /* 0x0000000d34047209 */ /* 0x000fc80007800000 */
[----:B------:R-:W-:Y:S01]  /*4cc0*/  FMNMX R4, R53, R4, !PT ;  /* 0x0000000435047209 */ /* 0x000fe20007800000 */
[----:B------:R-:W3:Y:S01]  /*4cd0*/  MUFU.EX2 R76, R31 ;  /* 0x0000001f004c7308 */ /* 0x000ee20000000800 */
[----:B-1----:R-:W-:Y:S01]  /*4ce0*/  @!P6 FMUL R73, R73, R73 ;  /* 0x000000494949e220 */ /* 0x002fe20000400000 */
[----:B------:R-:W-:Y:S02]  /*4cf0*/  FSETP.GEU.AND P6, PT, R35, -126, PT ;  /* 0xc2fc00002300780b */ /* 0x000fe40003fce000 */
[----:B------:R-:W1:Y:S04]  /*4d00*/  SHFL.BFLY PT, R13, R4, 0x1, 0x1f ;  /* 0x0c201f00040d7f89 */ /* 0x000e6800000e0000 */
[----:B------:R-:W4:Y:S01]  /*4d10*/  MUFU.EX2 R75, R30 ;  /* 0x0000001e004b7308 */ /* 0x000f220000000800 */
        /* <DEDUP_REMOVED lines=8> */
[----:B----4-:R-:W-:Y:S01]  /*4da0*/  @!P2 FMUL R75, R75, R75 ;  /* 0x0000004b4b4ba220 */ /* 0x010fe20000400000 */
[----:B------:R-:W-:Y:S02]  /*4db0*/  FSETP.GEU.AND P2, PT, R39, -126, PT ;  /* 0xc2fc00002700780b */ /* 0x000fe40003f4e000 */
[----:B-1----:R-:W-:-:S03]  /*4dc0*/  FMNMX R4, R4, R13, !PT ;  /* 0x0000000d04047209 */ /* 0x002fc60007800000 */
[----:B------:R-:W-:Y:S01]  /*4dd0*/  @!P5 FMUL R12, R12, 0.5 ;  /* 0x3f0000000c0cd820 */ /* 0x000fe20000400000 */
[----:B------:R-:W1:Y:S01]  /*4de0*/  MUFU.EX2 R43, R38 ;  /* 0x00000026002b7308 */ /* 0x000e620000000800 */
[----:B--2---:R-:W-:Y:S01]  /*4df0*/  @!P4 FMUL R77, R77, R77 ;  /* 0x0000004d4d4dc220 */ /* 0x004fe20000400000 */
[----:B------:R-:W-:Y:S01]  /*4e00*/  FSETP.GEU.AND P4, PT, R15, -126, PT ;  /* 0xc2fc00000f00780b */ /* 0x000fe20003f8e000 */
[----:B------:R-:W2:Y:S04]  /*4e10*/  SHFL.BFLY PT, R13, R4, 0x2, 0x1f ;  /* 0x0c401f00040d7f89 */ /* 0x000ea800000e0000 */
[----:B------:R-:W-:Y:S01]  /*4e20*/  @!P2 FMUL R39, R39, 0.5 ;  /* 0x3f0000002727a820 */ /* 0x000fe20000400000 */
[----:B------:R4:W5:Y:S01]  /*4e30*/  MUFU.EX2 R46, R12 ;  /* 0x0000000c002e7308 */ /* 0x0009620000000800 */
[----:B---3--:R-:W-:Y:S01]  /*4e40*/  @!P6 FMUL R42, R42, R42 ;  /* 0x0000002a2a2ae220 */ /* 0x008fe20000400000 */
[----:B------:R-:W-:-:S05]  /*4e50*/  FSETP.GEU.AND P6, PT, R20, -126, PT ;  /* 0xc2fc00001400780b */ /* 0x000fca0003fce000 */
[----:B------:R-:W-:Y:S01]  /*4e60*/  @!P4 FMUL R15, R15, 0.5 ;  /* 0x3f0000000f0fc820 */ /* 0x000fe20000400000 */
[----:B------:R-:W3:Y:S01]  /*4e70*/  MUFU.EX2 R78, R39 ;  /* 0x00000027004e7308 */ /* 0x000ee20000000800 */
[----:B-1----:R-:W-:Y:S01]  /*4e80*/  @!P3 FMUL R43, R43, R43 ;  /* 0x0000002b2b2bb220 */ /* 0x002fe20000400000 */
[----:B------:R-:W-:Y:S01]  /*4e90*/  FSETP.GEU.AND P3, PT, R21, -126, PT ;  /* 0xc2fc00001500780b */ /* 0x000fe20003f6e000 */
[----:B----4-:R-:W-:-:S04]  /*4ea0*/  FFMA R12, R51, UR14, -R10 ;  /* 0x0000000e330c7c23 */ /* 0x010fc8000800080a */
[----:B------:R-:W-:Y:S01]  /*4eb0*/  @!P6 FMUL R20, R20, 0.5 ;  /* 0x3f0000001414e820 */ /* 0x000fe20000400000 */
[----:B------:R1:W4:Y:S01]  /*4ec0*/  MUFU.EX2 R47, R15 ;  /* 0x0000000f002f7308 */ /* 0x0003220000000800 */
[----:B-----5:R-:W-:Y:S01]  /*4ed0*/  @!P5 FMUL R46, R46, R46 ;  /* 0x0000002e2e2ed220 */ /* 0x020fe20000400000 */
[----:B------:R-:W-:Y:S02]  /*4ee0*/  FSETP.GEU.AND P5, PT, R12, -126, PT ;  /* 0xc2fc00000c00780b */ /* 0x000fe40003fae000 */
[----:B--2---:R-:W-:-:S03]  /*4ef0*/  FMNMX R4, R4, R13, !PT ;  /* 0x0000000d04047209 */ /* 0x004fc60007800000 */
[----:B------:R-:W-:Y:S01]  /*4f00*/  @!P3 FMUL R21, R21, 0.5 ;  /* 0x3f0000001515b820 */ /* 0x000fe20000400000 */
[----:B------:R2:W5:Y:S01]  /*4f10*/  MUFU.EX2 R50, R20 ;  /* 0x0000001400327308 */ /* 0x0005620000000800 */
[----:B---3--:R-:W-:Y:S01]  /*4f20*/  @!P2 FMUL R78, R78, R78 ;  /* 0x0000004e4e4ea220 */ /* 0x008fe20000400000 */
[----:B------:R-:W-:Y:S01]  /*4f30*/  FSETP.GEU.AND P2, PT, R24, -126, PT ;  /* 0xc2fc00001800780b */ /* 0x000fe20003f4e000 */
[----:B-1----:R-:W-:-:S04]  /*4f40*/  FFMA R15, R54, UR14, -R10 ;  /* 0x0000000e360f7c23 */ /* 0x002fc8000800080a */
[----:B------:R-:W-:Y:S01]  /*4f50*/  @!P5 FMUL R12, R12, 0.5 ;  /* 0x3f0000000c0cd820 */ /* 0x000fe20000400000 */
[----:B------:R-:W1:Y:S01]  /*4f60*/  MUFU.EX2 R51, R21 ;  /* 0x0000001500337308 */ /* 0x000e620000000800 */
[----:B----4-:R-:W-:Y:S01]  /*4f70*/  @!P4 FMUL R47, R47, R47 ;  /* 0x0000002f2f2fc220 */ /* 0x010fe20000400000 */
[----:B------:R-:W-:Y:S01]  /*4f80*/  FSETP.NEU.AND P4, PT, R4, -INF , PT ;  /* 0xff8000000400780b */ /* 0x000fe20003f8d000 */
[----:B--2---:R-:W-:-:S03]  /*4f90*/  FFMA R20, R55, UR14, -R10 ;  /* 0x0000000e37147c23 */ /* 0x004fc6000800080a */
[----:B------:R-:W-:Y:S01]  /*4fa0*/  FSEL R13, R4, RZ, P4 ;  /* 0x000000ff040d7208 */ /* 0x000fe20002000000 */
[----:B------:R-:W-:Y:S01]  /*4fb0*/  @!P2 FMUL R24, R24, 0.5 ;  /* 0x3f0000001818a820 */ /* 0x000fe20000400000 */
[----:B------:R-:W2:Y:S01]  /*4fc0*/  MUFU.EX2 R55, R12 ;  /* 0x0000000c00377308 */ /* 0x000ea20000000800 */
[----:B-----5:R-:W-:Y:S01]  /*4fd0*/  @!P6 FMUL R50, R50, R50 ;  /* 0x000000323232e220 */ /* 0x020fe20000400000 */
[----:B------:R-:W-:Y:S01]  /*4fe0*/  FSETP.GEU.AND P6, PT, R20, -126, PT ;  /* 0xc2fc00001400780b */ /* 0x000fe20003fce000 */
[----:B------:R-:W-:Y:S01]  /*4ff0*/  FMUL R10, R13, UR14 ;  /* 0x0000000e0d0a7c20 */ /* 0x000fe20008400000 */
[----:B------:R-:W-:Y:S01]  /*5000*/  FSETP.GEU.AND P4, PT, R15, -126, PT ;  /* 0xc2fc00000f00780b */ /* 0x000fe20003f8e000 */
[----:B------:R-:W-:Y:S01]  /*5010*/  FADD R13, -R13, R8 ;  /* 0x000000080d0d7221 */ /* 0x000fe20000000100 */
[----:B------:R-:W-:Y:S01]  /*5020*/  FADD R8, R73, R46 ;  /* 0x0000002e49087221 */ /* 0x000fe20000000000 */
[--C-:B------:R-:W-:Y:S01]  /*5030*/  FFMA R11, R11, UR14, -R10.reuse ;  /* 0x0000000e0b0b7c23 */ /* 0x100fe2000800080a */
[----:B------:R-:W3:Y:S01]  /*5040*/  MUFU.EX2 R54, R24 ;  /* 0x0000001800367308 */ /* 0x000ee20000000800 */
[----:B-1----:R-:W-:Y:S01]  /*5050*/  @!P3 FMUL R51, R51, R51 ;  /* 0x000000333333b220 */ /* 0x002fe20000400000 */
[--C-:B------:R-:W-:Y:S01]  /*5060*/  FFMA R28, R28, UR14, -R10.reuse ;  /* 0x0000000e1c1c7c23 */ /* 0x100fe2000800080a */
[--C-:B------:R-:W-:Y:S01]  /*5070*/  FFMA R25, R25, UR14, -R10.reuse ;  /* 0x0000000e19197c23 */ /* 0x100fe2000800080a */
[----:B------:R-:W-:Y:S01]  /*5080*/  FSETP.GEU.AND P3, PT, R11, -126, PT ;  /* 0xc2fc00000b00780b */ /* 0x000fe20003f6e000 */
[--C-:B------:R-:W-:Y:S01]  /*5090*/  FFMA R32, R32, UR14, -R10.reuse ;  /* 0x0000000e20207c23 */ /* 0x100fe2000800080a */
[--C-:B------:R-:W-:Y:S01]  /*50a0*/  FFMA R33, R33, UR14, -R10.reuse ;  /* 0x0000000e21217c23 */ /* 0x100fe2000800080a */
[----:B------:R-:W-:Y:S01]  /*50b0*/  @!P6 FMUL R20, R20, 0.5 ;  /* 0x3f0000001414e820 */ /* 0x000fe20000400000 */
[--C-:B------:R-:W-:Y:S01]  /*50c0*/  FFMA R29, R29, UR14, -R10.reuse ;  /* 0x0000000e1d1d7c23 */ /* 0x100fe2000800080a */
[----:B--2---:R-:W-:Y:S01]  /*50d0*/  @!P5 FMUL R55, R55, R55 ;  /* 0x000000373737d220 */ /* 0x004fe20000400000 */
[----:B------:R-:W-:Y:S01]  /*50e0*/  FSETP.GEU.AND P5, PT, R28, -126, PT ;  /* 0xc2fc00001c00780b */ /* 0x000fe20003fae000 */
[----:B------:R-:W-:Y:S01]  /*50f0*/  @!P4 FMUL R15, R15, 0.5 ;  /* 0x3f0000000f0fc820 */ /* 0x000fe20000400000 */
[----:B------:R-:W1:Y:S01]  /*5100*/  MUFU.EX2 R79, R20 ;  /* 0x00000014004f7308 */ /* 0x000e620000000800 */
[--C-:B------:R-:W-:Y:S01]  /*5110*/  FFMA R37, R37, UR14, -R10.reuse ;  /* 0x0000000e25257c23 */ /* 0x100fe2000800080a */
[--C-:B------:R-:W-:Y:S01]  /*5120*/  FFMA R36, R36, UR14, -R10.reuse ;  /* 0x0000000e24247c23 */ /* 0x100fe2000800080a */
[--C-:B------:R-:W-:Y:S01]  /*5130*/  FFMA R40, R40, UR14, -R10.reuse ;  /* 0x0000000e28287c23 */ /* 0x100fe2000800080a */
[--C-:B------:R-:W-:Y:S01]  /*5140*/  FFMA R41, R41, UR14, -R10.reuse ;  /* 0x0000000e29297c23 */ /* 0x100fe2000800080a */
[----:B------:R-:W-:Y:S01]  /*5150*/  @!P3 FMUL R11, R11, 0.5 ;  /* 0x3f0000000b0bb820 */ /* 0x000fe20000400000 */
[----:B---3--:R-:W-:Y:S01]  /*5160*/  @!P2 FMUL R54, R54, R54 ;  /* 0x000000363636a220 */ /* 0x008fe20000400000 */
[----:B------:R-:W-:Y:S01]  /*5170*/  FSETP.GEU.AND P2, PT, R25, -126, PT ;  /* 0xc2fc00001900780b */ /* 0x000fe20003f4e000 */
[----:B------:R-:W2:Y:S01]  /*5180*/  MUFU.EX2 R80, R15 ;  /* 0x0000000f00507308 */ /* 0x000ea20000000800 */
[--C-:B------:R-:W-:Y:S01]  /*5190*/  FFMA R44, R44, UR14, -R10.reuse ;  /* 0x0000000e2c2c7c23 */ /* 0x100fe2000800080a */
[--C-:B------:R-:W-:Y:S01]  /*51a0*/  FFMA R45, R45, UR14, -R10.reuse ;  /* 0x0000000e2d2d7c23 */ /* 0x100fe2000800080a */
[----:B------:R-:W-:Y:S01]  /*51b0*/  @!P5 FMUL R28, R28, 0.5 ;  /* 0x3f0000001c1cd820 */ /* 0x000fe20000400000 */
[--C-:B------:R-:W-:Y:S01]  /*51c0*/  FFMA R48, R48, UR14, -R10.reuse ;  /* 0x0000000e30307c23 */ /* 0x100fe2000800080a */
[--C-:B------:R-:W-:Y:S01]  /*51d0*/  FFMA R49, R49, UR14, -R10.reuse ;  /* 0x0000000e31317c23 */ /* 0x100fe2000800080a */
[--C-:B------:R-:W-:Y:S01]  /*51e0*/  FFMA R52, R52, UR14, -R10.reuse ;  /* 0x0000000e34347c23 */ /* 0x100fe2000800080a */
[----:B------:R-:W-:Y:S01]  /*51f0*/  FFMA R10, R53, UR14, -R10 ;  /* 0x0000000e350a7c23 */ /* 0x000fe2000800080a */
[----:B------:R-:W3:Y:S01]  /*5200*/  MUFU.EX2 R24, R11 ;  /* 0x0000000b00187308 */ /* 0x000ee20000000800 */
[----:B-1----:R-:W-:Y:S01]  /*5210*/  @!P6 FMUL R79, R79, R79 ;  /* 0x0000004f4f4fe220 */ /* 0x002fe20000400000 */
[----:B------:R-:W-:Y:S01]  /*5220*/  FSETP.GEU.AND P6, PT, R32, -126, PT ;  /* 0xc2fc00002000780b */ /* 0x000fe20003fce000 */
[----:B------:R-:W-:Y:S01]  /*5230*/  FMUL R13, R13, UR14 ;  /* 0x0000000e0d0d7c20 */ /* 0x000fe20008400000 */
[----:B------:R-:W-:Y:S01]  /*5240*/  @!P2 FMUL R25, R25, 0.5 ;  /* 0x3f0000001919a820 */ /* 0x000fe20000400000 */
[----:B------:R-:W-:-:S03]  /*5250*/  FADD R20, R75, R50 ;  /* 0x000000324b147221 */ /* 0x000fc60000000000 */
[----:B------:R-:W1:Y:S01]  /*5260*/  MUFU.EX2 R26, R28 ;  /* 0x0000001c001a7308 */ /* 0x000e620000000800 */
[----:B--2---:R-:W-:Y:S01]  /*5270*/  @!P4 FMUL R80, R80, R80 ;  /* 0x000000505050c220 */ /* 0x004fe20000400000 */
[----:B------:R-:W-:-:S03]  /*5280*/  FSETP.GEU.AND P4, PT, R29, -126, PT ;  /* 0xc2fc00001d00780b */ /* 0x000fc60003f8e000 */
[----:B------:R-:W-:Y:S02]  /*5290*/  FADD R27, R43, R80 ;  /* 0x000000502b1b7221 */ /* 0x000fe40000000000 */
[----:B------:R-:W-:Y:S01]  /*52a0*/  @!P6 FMUL R32, R32, 0.5 ;  /* 0x3f0000002020e820 */ /* 0x000fe20000400000 */
[----:B------:R2:W4:Y:S01]  /*52b0*/  MUFU.EX2 R15, R25 ;  /* 0x00000019000f7308 */ /* 0x0005220000000800 */
[----:B---3--:R-:W-:Y:S01]  /*52c0*/  @!P3 FMUL R24, R24, R24 ;  /* 0x000000181818b220 */ /* 0x008fe20000400000 */
[----:B------:R-:W-:-:S05]  /*52d0*/  FSETP.GEU.AND P3, PT, R33, -126, PT ;  /* 0xc2fc00002100780b */ /* 0x000fca0003f6e000 */
[----:B------:R-:W-:Y:S01]  /*52e0*/  @!P4 FMUL R29, R29, 0.5 ;  /* 0x3f0000001d1dc820 */ /* 0x000fe20000400000 */
[----:B------:R-:W3:Y:S01]  /*52f0*/  MUFU.EX2 R32, R32 ;  /* 0x0000002000207308 */ /* 0x000ee20000000800 */
[----:B-1----:R-:W-:Y:S01]  /*5300*/  @!P5 FMUL R26, R26, R26 ;  /* 0x0000001a1a1ad220 */ /* 0x002fe20000400000 */
[----:B------:R-:W-:Y:S01]  /*5310*/  FSETP.GEU.AND P5, PT, R37, -126, PT ;  /* 0xc2fc00002500780b */ /* 0x000fe20003fae000 */
[----:B--2---:R-:W-:-:S04]  /*5320*/  FADD R25, R77, R54 ;  /* 0x000000364d197221 */ /* 0x004fc80000000000 */
[----:B------:R-:W-:Y:S01]  /*5330*/  @!P3 FMUL R33, R33, 0.5 ;  /* 0x3f0000002121b820 */ /* 0x000fe20000400000 */
[----:B------:R1:W2:Y:S01]  /*5340*/  MUFU.EX2 R11, R29 ;  /* 0x0000001d000b7308 */ /* 0x0002a20000000800 */
[----:B----4-:R-:W-:Y:S01]  /*5350*/  @!P2 FMUL R15, R15, R15 ;  /* 0x0000000f0f0fa220 */ /* 0x010fe20000400000 */
[----:B------:R-:W-:-:S05]  /*5360*/  FSETP.GEU.AND P2, PT, R36, -126, PT ;  /* 0xc2fc00002400780b */ /* 0x000fca0003f4e000 */
[----:B------:R-:W-:Y:S01]  /*5370*/  @!P5 FMUL R37, R37, 0.5 ;  /* 0x3f0000002525d820 */ /* 0x000fe20000400000 */
[----:B------:R-:W4:Y:S01]  /*5380*/  MUFU.EX2 R33, R33 ;  /* 0x0000002100217308 */ /* 0x000f220000000800 */
[----:B---3--:R-:W-:Y:S01]  /*5390*/  @!P6 FMUL R32, R32, R32 ;  /* 0x000000202020e220 */ /* 0x008fe20000400000 */
[----:B------:R-:W-:Y:S01]  /*53a0*/  FSETP.GEU.AND P6, PT, R41, -126, PT ;  /* 0xc2fc00002900780b */ /* 0x000fe20003fce000 */
[----:B-1----:R-:W-:-:S04]  /*53b0*/  FADD R29, R78, R79 ;  /* 0x0000004f4e1d7221 */ /* 0x002fc80000000000 */
[----:B------:R-:W-:Y:S01]  /*53c0*/  @!P2 FMUL R36, R36, 0.5 ;  /* 0x3f0000002424a820 */ /* 0x000fe20000400000 */
[----:B------:R-:W1:Y:S01]  /*53d0*/  MUFU.EX2 R37, R37 ;  /* 0x0000002500257308 */ /* 0x000e620000000800 */
[----:B--2---:R-:W-:Y:S01]  /*53e0*/  @!P4 FMUL R11, R11, R11 ;  /* 0x0000000b0b0bc220 */ /* 0x004fe20000400000 */
[----:B------:R-:W-:-:S05]  /*53f0*/  FSETP.GEU.AND P4, PT, R40, -126, PT ;  /* 0xc2fc00002800780b */ /* 0x000fca0003f8e000 */
[----:B------:R-:W-:Y:S01]  /*5400*/  @!P6 FMUL R41, R41, 0.5 ;  /* 0x3f0000002929e820 */ /* 0x000fe20000400000 */
[----:B------:R-:W2:Y:S01]  /*5410*/  MUFU.EX2 R30, R36 ;  /* 0x00000024001e7308 */ /* 0x000ea20000000800 */
[----:B----4-:R-:W-:Y:S01]  /*5420*/  @!P3 FMUL R33, R33, R33 ;  /* 0x000000212121b220 */ /* 0x010fe20000400000 */
[----:B------:R-:W-:-:S05]  /*5430*/  FSETP.GEU.AND P3, PT, R44, -126, PT ;  /* 0xc2fc00002c00780b */ /* 0x000fca0003f6e000 */
[----:B------:R-:W-:Y:S01]  /*5440*/  @!P4 FMUL R40, R40, 0.5 ;  /* 0x3f0000002828c820 */ /* 0x000fe20000400000 */
[----:B------:R-:W3:Y:S01]  /*5450*/  MUFU.EX2 R12, R41 ;  /* 0x00000029000c7308 */ /* 0x000ee20000000800 */
[----:B-1----:R-:W-:Y:S01]  /*5460*/  @!P5 FMUL R37, R37, R37 ;  /* 0x000000252525d220 */ /* 0x002fe20000400000 */
[----:B------:R-:W-:-:S05]  /*5470*/  FSETP.GEU.AND P5, PT, R48, -126, PT ;  /* 0xc2fc00003000780b */ /* 0x000fca0003fae000 */
[----:B------:R-:W-:Y:S01]  /*5480*/  @!P3 FMUL R44, R44, 0.5 ;  /* 0x3f0000002c2cb820 */ /* 0x000fe20000400000 */
[----:B------:R1:W4:Y:S01]  /*5490*/  MUFU.EX2 R21, R40 ;  /* 0x0000002800157308 */ /* 0x0003220000000800 */
[----:B--2---:R-:W-:Y:S01]  /*54a0*/  @!P2 FMUL R30, R30, R30 ;  /* 0x0000001e1e1ea220 */ /* 0x004fe20000400000 */
[----:B------:R-:W-:-:S05]  /*54b0*/  FSETP.GEU.AND P2, PT, R45, -126, PT ;  /* 0xc2fc00002d00780b */ /* 0x000fca0003f4e000 */
[----:B------:R-:W-:Y:S01]  /*54c0*/  @!P5 FMUL R48, R48, 0.5 ;  /* 0x3f0000003030d820 */ /* 0x000fe20000400000 */
[----:B------:R-:W2:Y:S01]  /*54d0*/  MUFU.EX2 R35, R44 ;  /* 0x0000002c00237308 */ /* 0x000ea20000000800 */
[----:B---3--:R-:W-:Y:S01]  /*54e0*/  @!P6 FMUL R12, R12, R12 ;  /* 0x0000000c0c0ce220 */ /* 0x008fe20000400000 */
[----:B------:R-:W-:Y:S01]  /*54f0*/  FSETP.GEU.AND P6, PT, R52, -126, PT ;  /* 0xc2fc00003400780b */ /* 0x000fe20003fce000 */
[----:B-1----:R-:W-:Y:S01]  /*5500*/  FADD R40, R8, R25 ;  /* 0x0000001908287221 */ /* 0x002fe20000000000 */
[----:B------:R-:W-:Y:S01]  /*5510*/  FADD R8, R74, R47 ;  /* 0x0000002f4a087221 */ /* 0x000fe20000000000 */
[----:B------:R-:W-:Y:S02]  /*5520*/  FADD R25, R42, R55 ;  /* 0x000000372a197221 */ /* 0x000fe40000000000 */
[----:B------:R-:W-:Y:S01]  /*5530*/  @!P2 FMUL R45, R45, 0.5 ;  /* 0x3f0000002d2da820 */ /* 0x000fe20000400000 */
[----:B------:R-:W1:Y:S01]  /*5540*/  MUFU.EX2 R39, R48 ;  /* 0x0000003000277308 */ /* 0x000e620000000800 */
[----:B----4-:R-:W-:Y:S01]  /*5550*/  @!P4 FMUL R21, R21, R21 ;  /* 0x000000151515c220 */ /* 0x010fe20000400000 */
[----:B------:R-:W-:Y:S01]  /*5560*/  FSETP.GEU.AND P4, PT, R49, -126, PT ;  /* 0xc2fc00003100780b */ /* 0x000fe20003f8e000 */
[----:B------:R-:W-:-:S02]  /*5570*/  FADD R41, R8, R25 ;  /* 0x0000001908297221 */ /* 0x000fc40000000000 */
[----:B------:R-:W-:Y:S01]  /*5580*/  FADD R8, R24, R21 ;  /* 0x0000001518087221 */ /* 0x000fe20000000000 */
[----:B------:R-:W-:Y:S01]  /*5590*/  F2FP.F16.F32.PACK_AB R24, R15, R24 ;  /* 0x000000180f18723e */ /* 0x000fe200000000ff */
[----:B------:R-:W-:Y:S01]  /*55a0*/  @!P6 FMUL R52, R52, 0.5 ;  /* 0x3f0000003434e820 */ /* 0x000fe20000400000 */
[----:B------:R3:W4:Y:S01]  /*55b0*/  MUFU.EX2 R34, R45 ;  /* 0x0000002d00227308 */ /* 0x0007220000000800 */
[----:B--2---:R-:W-:Y:S01]  /*55c0*/  @!P3 FMUL R35, R35, R35 ;  /* 0x000000232323b220 */ /* 0x004fe20000400000 */
[----:B------:R-:W-:-:S05]  /*55d0*/  FSETP.GEU.AND P3, PT, R10, -126, PT ;  /* 0xc2fc00000a00780b */ /* 0x000fca0003f6e000 */
[----:B------:R-:W-:Y:S01]  /*55e0*/  @!P4 FMUL R49, R49, 0.5 ;  /* 0x3f0000003131c820 */ /* 0x000fe20000400000 */
[----:B------:R-:W2:Y:S01]  /*55f0*/  MUFU.EX2 R9, R52 ;  /* 0x0000003400097308 */ /* 0x000ea20000000800 */
[----:B-1----:R-:W-:Y:S01]  /*5600*/  @!P5 FMUL R39, R39, R39 ;  /* 0x000000272727d220 */ /* 0x002fe20000400000 */
[----:B------:R-:W-:Y:S01]  /*5610*/  FSETP.GEU.AND P5, PT, R13, -126, PT ;  /* 0xc2fc00000d00780b */ /* 0x000fe20003fae000 */
[----:B---3--:R-:W-:Y:S02]  /*5620*/  FADD R45, R20, R27 ;  /* 0x0000001b142d7221 */ /* 0x008fe40000000000 */
[----:B------:R-:W-:Y:S02]  /*5630*/  FADD R25, R32, R39 ;  /* 0x0000002720197221 */ /* 0x000fe40000000000 */
[----:B------:R-:W-:Y:S01]  /*5640*/  @!P3 FMUL R10, R10, 0.5 ;  /* 0x3f0000000a0ab820 */ /* 0x000fe20000400000 */
[----:B------:R-:W1:Y:S01]  /*5650*/  MUFU.EX2 R36, R49 ;  /* 0x0000003100247308 */ /* 0x000e620000000800 */
[----:B----4-:R-:W-:Y:S01]  /*5660*/  @!P2 FMUL R34, R34, R34 ;  /* 0x000000222222a220 */ /* 0x010fe20000400000 */
[----:B------:R-:W-:Y:S01]  /*5670*/  FSETP.GEU.AND P2, PT, R14, -126, PT ;  /* 0xc2fc00000e00780b */ /* 0x000fe20003f4e000 */
[----:B------:R-:W-:Y:S01]  /*5680*/  FADD R8, R8, R25 ;  /* 0x0000001908087221 */ /* 0x000fe20000000000 */
[----:B------:R-:W-:Y:S01]  /*5690*/  FADD R40, R40, R45 ;  /* 0x0000002d28287221 */ /* 0x000fe20000000000 */
[----:B------:R-:W-:Y:S01]  /*56a0*/  FADD R20, R11, R34 ;  /* 0x000000220b147221 */ /* 0x000fe20000000000 */
[----:B------:R-:W-:Y:S01]  /*56b0*/  F2FP.F16.F32.PACK_AB R34, R34, R35 ;  /* 0x000000232222723e */ /* 0x000fe200000000ff */
[----:B------:R-:W-:Y:S01]  /*56c0*/  @!P5 FMUL R13, R13, 0.5 ;  /* 0x3f0000000d0dd820 */ /* 0x000fe20000400000 */
[----:B------:R3:W4:Y:S01]  /*56d0*/  MUFU.EX2 R38, R10 ;  /* 0x0000000a00267308 */ /* 0x0007220000000800 */
[----:B--2---:R-:W-:Y:S01]  /*56e0*/  @!P6 FMUL R9, R9, R9 ;  /* 0x000000090909e220 */ /* 0x004fe20000400000 */
[----:B------:R-:W-:-:S05]  /*56f0*/  F2FP.F16.F32.PACK_AB R25, R74, R73 ;  /* 0x000000494a19723e */ /* 0x000fca00000000ff */
[----:B------:R-:W-:Y:S01]  /*5700*/  @!P2 FMUL R14, R14, 0.5 ;  /* 0x3f0000000e0ea820 */ /* 0x000fe20000400000 */
[----:B------:R-:W2:Y:S01]  /*5710*/  MUFU.EX2 R13, R13 ;  /* 0x0000000d000d7308 */ /* 0x000ea20000000800 */
[----:B---3--:R-:W-:Y:S01]  /*5720*/  FADD R10, R76, R51 ;  /* 0x000000334c0a7221 */ /* 0x008fe20000000000 */
[----:B-1----:R-:W-:-:S03]  /*5730*/  @!P4 FMUL R36, R36, R36 ;  /* 0x000000242424c220 */ /* 0x002fc60000400000 */
[----:B------:R-:W-:Y:S01]  /*5740*/  FADD R44, R10, R29 ;  /* 0x0000001d0a2c7221 */ /* 0x000fe20000000000 */
[----:B------:R-:W-:Y:S01]  /*5750*/  FADD R10, R15, R12 ;  /* 0x0000000c0f0a7221 */ /* 0x000fe20000000000 */
[----:B------:R-:W-:Y:S01]  /*5760*/  FADD R27, R33, R36 ;  /* 0x00000024211b7221 */ /* 0x000fe20000000000 */
[----:B------:R1:W3:Y:S01]  /*5770*/  MUFU.EX2 R28, R14 ;  /* 0x0000000e001c7308 */ /* 0x0002e20000000800 */
[----:B----4-:R-:W-:Y:S01]  /*5780*/  @!P3 FMUL R38, R38, R38 ;  /* 0x000000262626b220 */ /* 0x010fe20000400000 */
[----:B------:R-:W-:Y:S01]  /*5790*/  FADD R29, R30, R9 ;  /* 0x000000091e1d7221 */ /* 0x000fe20000000000 */
[----:B------:R-:W-:Y:S01]  /*57a0*/  FADD R10, R10, R27 ;  /* 0x0000001b0a0a7221 */ /* 0x000fe20000000000 */
[----:B------:R-:W-:Y:S01]  /*57b0*/  FADD R41, R41, R44 ;  /* 0x0000002c29297221 */ /* 0x000fe20000000000 */
[C---:B------:R-:W-:Y:S01]  /*57c0*/  FADD R31, R37.reuse, R38 ;  /* 0x00000026251f7221 */ /* 0x040fe20000000000 */
[----:B------:R-:W-:Y:S02]  /*57d0*/  F2FP.F16.F32.PACK_AB R30, R37, R30 ;  /* 0x0000001e251e723e */ /* 0x000fe400000000ff */
[----:B------:R-:W-:Y:S01]  /*57e0*/  FADD R41, R40, R41 ;  /* 0x0000002928297221 */ /* 0x000fe20000000000 */
[----:B-1----:R-:W-:Y:S01]  /*57f0*/  FADD R14, R26, R35 ;  /* 0x000000231a0e7221 */ /* 0x002fe20000000000 */
[----:B------:R-:W-:Y:S01]  /*5800*/  FADD R31, R20, R31 ;  /* 0x0000001f141f7221 */ /* 0x000fe20000000000 */
[----:B--2---:R-:W-:Y:S01]  /*5810*/  @!P5 FMUL R13, R13, R13 ;  /* 0x0000000d0d0dd220 */ /* 0x004fe20000400000 */
[----:B------:R-:W-:Y:S01]  /*5820*/  F2FP.F16.F32.PACK_AB R27, R76, R75 ;  /* 0x0000004b4c1b723e */ /* 0x000fe200000000ff */
[----:B------:R-:W-:Y:S01]  /*5830*/  FADD R29, R14, R29 ;  /* 0x0000001d0e1d7221 */ /* 0x000fe20000000000 */
[----:B------:R-:W-:Y:S01]  /*5840*/  FADD R31, R10, R31 ;  /* 0x0000001f0a1f7221 */ /* 0x000fe20000000000 */
[----:B------:R-:W-:Y:S01]  /*5850*/  SHF.L.U32 R10, R22, 0x1f, RZ ;  /* 0x0000001f160a7819 */ /* 0x000fe200000006ff */
[----:B------:R-:W-:Y:S01]  /*5860*/  FMUL R56, R56, R13 ;  /* 0x0000000d38387220 */ /* 0x000fe20000400000 */
[----:B------:R-:W-:Y:S01]  /*5870*/  FADD R8, R8, R29 ;  /* 0x0000001d08087221 */ /* 0x000fe20000000000 */
[----:B---3--:R-:W-:Y:S01]  /*5880*/  @!P2 FMUL R28, R28, R28 ;  /* 0x0000001c1c1ca220 */ /* 0x008fe20000400000 */
[----:B------:R1:W2:Y:S01]  /*5890*/  SYNCS.PHASECHK.TRANS64.TRYWAIT P2, [UR6+0x9400], R10 ;  /* 0x0094000aff0075a7 */ /* 0x0002a20008040146 */
[----:B------:R-:W-:Y:S01]  /*58a0*/  F2FP.F16.F32.PACK_AB R29, R42, R77 ;  /* 0x0000004d2a1d723e */ /* 0x000fe200000000ff */
[----:B------:R-:W-:Y:S01]  /*58b0*/  FADD R8, R8, R31 ;  /* 0x0000001f08087221 */ /* 0x000fe20000000000 */
[----:B------:R-:W-:Y:S01]  /*58c0*/  FFMA R5, R28, R5, R41 ;  /* 0x000000051c057223 */ /* 0x000fe20000000029 */
        /* <DEDUP_REMOVED lines=8> */
[----:B------:R-:W-:Y:S01]  /*5950*/  F2FP.F16.F32.PACK_AB R28, R33, R32 ;  /* 0x00000020211c723e */ /* 0x000fe200000000ff */
[----:B------:R-:W-:Y:S01]  /*5960*/  FFMA R0, R13, R0, R8 ;  /* 0x000000000d007223 */ /* 0x000fe20000000008 */
        /* <DEDUP_REMOVED lines=13> */
[----:B------:R-:W-:-:S02]  /*5a40*/  F2FP.F16.F32.PACK_AB R37, R55, R54 ;  /* 0x000000363725723e */ /* 0x000fc400000000ff */
[----:B------:R-:W-:Y:S01]  /*5a50*/  F2FP.F16.F32.PACK_AB R38, R38, R9 ;  /* 0x000000092626723e */ /* 0x000fe200000000ff */
[----:B-1----:R-:W-:Y:S06]  /*5a60*/  @!P0 BRA `(.L_x_41) ;  /* 0x0000000000048947 */ /* 0x002fec0003800000 */
[----:B------:R-:W-:Y:S01]  /*5a70*/  BPT.TRAP 0x1 ;  /* 0x000000040000795c */ /* 0x000fe20000300000 */
.L_x_41:
[----:B--2---:R-:W-:Y:S05]  /*5a80*/  @P2 BRA `(.L_x_42) ;  /* 0x0000000000082947 */ /* 0x004fea0003800000 */
[----:B------:R-:W1:Y:S02]  /*5a90*/  SYNCS.PHASECHK.TRANS64.TRYWAIT P2, [UR6+0x9400], R10 ;  /* 0x0094000aff0075a7 */ /* 0x000e640008040146 */
[----:B-1----:R-:W-:Y:S05]  /*5aa0*/  @!P2 BRA `(.L_x_43) ;  /* 0x0000002c00fca947 */ /* 0x002fea0003800000 */
.L_x_42:
        /* <DEDUP_REMOVED lines=24> */
.L_x_44:
[----:B------:R-:W-:-:S04]  /*5c30*/  ULEA UR6, UR13, UR48, 0x3 ;  /* 0x000000300d067291 */ /* 0x000fc8000f8e183f */
[----:B------:R-:W-:-:S04]  /*5c40*/  UIADD3 UR6, UR6, 0x9428, URZ ;  /* 0x0000942806067890 */ /* 0x000fc8000fffe03f */
[----:B------:R-:W-:-:S09]  /*5c50*/  UPRMT UR6, URZ, 0x654, UR6 ;  /* 0x000006543f067896 */ /* 0x000fd20008000006 */
[----:B------:R-:W-:Y:S01]  /*5c60*/  SYNCS.ARRIVE.TRANS64.RED.A1T0 RZ, [UR6], RZ ;  /* 0x000000ffffff79a7 */ /* 0x000fe20008100406 */
[----:B------:R-:W-:Y:S05]  /*5c70*/  @P1 BRA `(.L_x_45) ;  /* 0x0000000000041947 */ /* 0x000fea0003800000 */
[----:B------:R-:W-:Y:S01]  /*5c80*/  BPT.TRAP 0x1 ;  /* 0x000000040000795c */ /* 0x000fe20000300000 */
.L_x_45:
[----:B------:R-:W-:-:S04]  /*5c90*/  UIADD3 UR13, UR13, 0x1, URZ ;  /* 0x000000010d0d7890 */ /* 0x000fc8000fffe03f */
[----:B------:R-:W-:-:S04]  /*5ca0*/  UISETP.NE.AND UP0, UPT, UR13, 0x5, UPT ;  /* 0x000000050d00788c */ /* 0x000fc8000bf05270 */
[----:B------:R-:W-:Y:S01]  /*5cb0*/  USEL UR13, UR13, URZ, UP0 ;  /* 0x0000003f0d0d7287 */ /* 0x000fe20008000000 */
[----:B------:R-:W-:Y:S11]  /*5cc0*/  @!P0 BRA `(.L_x_46) ;  /* 0x0000000000048947 */ /* 0x000ff60003800000 */
[----:B------:R-:W-:Y:S01]  /*5cd0*/  BPT.TRAP 0x1 ;  /* 0x000000040000795c */ /* 0x000fe20000300000 */
.L_x_46:
[----:B------:R-:W-:-:S04]  /*5ce0*/  ULEA UR6, UR13, UR48, 0x3 ;  /* 0x000000300d067291 */ /* 0x000fc8000f8e183f */
[----:B------:R-:W-:-:S04]  /*5cf0*/  UIADD3 UR6, UR6, 0x9428, URZ ;  /* 0x0000942806067890 */ /* 0x000fc8000fffe03f */
[----:B------:R-:W-:-:S09]  /*5d00*/  UPRMT UR6, URZ, 0x654, UR6 ;  /* 0x000006543f067896 */ /* 0x000fd20008000006 */
[----:B------:R-:W-:Y:S01]  /*5d10*/  SYNCS.ARRIVE.TRANS64.RED.A1T0 RZ, [UR6], RZ ;  /* 0x000000ffffff79a7 */ /* 0x000fe20008100406 */
[----:B------:R-:W-:Y:S05]  /*5d20*/  @P1 BRA `(.L_x_47) ;  /* 0x0000000000041947 */ /* 0x000fea0003800000 */
[----:B------:R-:W-:Y:S01]  /*5d30*/  BPT.TRAP 0x1 ;  /* 0x000000040000795c */ /* 0x000fe20000300000 */
.L_x_47:
        /* <DEDUP_REMOVED lines=14> */
.L_x_37:
[----:B------:R-:W-:-:S04]  /*5e20*/  ULOP3.LUT UR4, UR46, 0x1, URZ, 0xfc, !UPT ;  /* 0x000000012e047892 */ /* 0x000fc8000f8efc3f */
[----:B------:R-:W-:-:S06]  /*5e30*/  UISETP.NE.AND UP0, UPT, UR4, 0x3, UPT ;  /* 0x000000030400788c */ /* 0x000fcc000bf05270 */
[----:B------:R-:W-:-:S13]  /*5e40*/  PLOP3.LUT P2, PT, PT, PT, UP0, 0x80, 0x0 ;  /* 0x000000000000781c */ /* 0x000fda0003f4f008 */
[----:B------:R-:W-:Y:S05]  /*5e50*/  @!P2 BRA `(.L_x_49) ;  /* 0x000000000004a947 */ /* 0x000fea0003800000 */
[----:B------:R-:W-:Y:S01]  /*5e60*/  BPT.TRAP 0x1 ;  /* 0x000000040000795c */ /* 0x000fe20000300000 */
.L_x_49:
[----:B------:R-:W-:Y:S02]  /*5e70*/  UISETP.GT.U32.AND UP0, UPT, UR46, 0x1, UPT ;  /* 0x000000012e00788c */ /* 0x000fe4000bf04070 */
[----:B------:R-:W-:-:S04]  /*5e80*/  ULEA UR4, UR36, UR48, 0x3 ;  /* 0x0000003024047291 */ /* 0x000fc8000f8e183f */
[----:B------:R-:W-:Y:S01]  /*5e90*/  UIADD3 UR4, UR4, 0x9460, URZ ;  /* 0x0000946004047890 */ /* 0x000fe2000fffe03f */
[----:B------:R-:W-:-:S03]  /*5ea0*/  PLOP3.LUT P2, PT, PT, PT, UP0, 0x80, 0x0 ;  /* 0x000000000000781c */ /* 0x000fc60003f4f008 */
[----:B------:R-:W-:-:S09]  /*5eb0*/  UPRMT UR4, URZ, 0x654, UR4 ;  /* 0x000006543f047896 */ /* 0x000fd20008000004 */
[----:B------:R-:W-:Y:S01]  /*5ec0*/  SYNCS.ARRIVE.TRANS64.RED.A1T0 RZ, [UR4], RZ ;  /* 0x000000ffffff79a7 */ /* 0x000fe20008100404 */
[----:B------:R-:W-:Y:S05]  /*5ed0*/  @P2 BRA `(.L_x_50) ;  /* 0x0000000000042947 */ /* 0x000fea0003800000 */
[----:B------:R-:W-:Y:S01]  /*5ee0*/  BPT.TRAP 0x1 ;  /* 0x000000040000795c */ /* 0x000fe20000300000 */
.L_x_50:
[----:B------:R-:W-:Y:S05]  /*5ef0*/  @!P0 BRA `(.L_x_51) ;  /* 0x0000000000048947 */ /* 0x000fea0003800000 */
[----:B------:R-:W-:Y:S01]  /*5f00*/  BPT.TRAP 0x1 ;  /* 0x000000040000795c */ /* 0x000fe20000300000 */
.L_x_51:
[----:B------:R-:W-:-:S04]  /*5f10*/  ULEA UR13, UR13, UR48, 0x3 ;  /* 0x000000300d0d7291 */ /* 0x000fc8000f8e183f */
[----:B------:R-:W-:-:S04]  /*5f20*/  UIADD3 UR13, UR13, 0x9428, URZ ;  /* 0x000094280d0d7890 */ /* 0x000fc8000fffe03f */
[----:B------:R-:W-:-:S09]  /*5f30*/  UPRMT UR13, URZ, 0x654, UR13 ;  /* 0x000006543f0d7896 */ /* 0x000fd2000800000d */
[----:B------:R-:W-:Y:S01]  /*5f40*/  SYNCS.ARRIVE.TRANS64.RED.A1T0 RZ, [UR13], RZ ;  /* 0x000000ffffff79a7 */ /* 0x000fe2000810040d */
[----:B------:R-:W-:Y:S05]  /*5f50*/  @P1 BRA `(.L_x_52) ;  /* 0x0000000000041947 */ /* 0x000fea0003800000 */
[----:B------:R-:W-:Y:S01]  /*5f60*/  BPT.TRAP 0x1 ;  /* 0x000000040000795c */ /* 0x000fe20000300000 */
.L_x_52:
[----:B------:R-:W1:Y:S01]  /*5f70*/  SHFL.BFLY PT, R3, R0, 0x1, 0x1f ;  /* 0x0c201f0000037f89 */ /* 0x000e6200000e0000 */
[----:B------:R-:W-:Y:S01]  /*5f80*/  BSSY B0, `(.L_x_53) ;  /* 0x0000023000007945 */ /* 0x000fe20003800000 */
[----:B------:R-:W-:Y:S02]  /*5f90*/  IMAD.MOV.U32 R7, RZ, RZ, 0x7f800000 ;  /* 0x7f800000ff077424 */ /* 0x000fe400078e00ff */
[----:B------:R-:W2:Y:S01]  /*5fa0*/  SHFL.BFLY PT, R8, R5, 0x1, 0x1f ;  /* 0x0c201f0005087f89 */ /* 0x000ea200000e0000 */
[----:B------:R-:W-:Y:S02]  /*5fb0*/  IMAD.MOV.U32 R11, RZ, RZ, 0x7f800000 ;  /* 0x7f800000ff0b7424 */ /* 0x000fe400078e00ff */
[----:B-1----:R-:W-:Y:S01]  /*5fc0*/  FADD R3, R3, R0 ;  /* 0x0000000003037221 */ /* 0x002fe20000000000 */
[----:B--2---:R-:W-:-:S04]  /*5fd0*/  FADD R15, R8, R5 ;  /* 0x00000005080f7221 */ /* 0x004fc80000000000 */
[----:B------:R-:W1:Y:S01]  /*5fe0*/  SHFL.BFLY PT, R10, R3, 0x2, 0x1f ;  /* 0x0c401f00030a7f89 */ /* 0x000e6200000e0000 */
[----:B------:R-:W-:-:S03]  /*5ff0*/  IMAD.MOV.U32 R8, RZ, RZ, 0x3f800000 ;  /* 0x3f800000ff087424 */ /* 0x000fc600078e00ff */
[----:B------:R-:W2:Y:S01]  /*6000*/  SHFL.BFLY PT, R20, R15, 0x2, 0x1f ;  /* 0x0c401f000f147f89 */ /* 0x000ea200000e0000 */
[C---:B-1----:R-:W-:Y:S01]  /*6010*/  FSETP.NE.AND P0, PT, R3.reuse, -R10, PT ;  /* 0x8000000a0300720b */ /* 0x042fe20003f05000 */
[----:B------:R-:W-:Y:S01]  /*6020*/  FADD R3, R3, R10 ;  /* 0x0000000a03037221 */ /* 0x000fe20000000000 */
[----:B------:R-:W-:Y:S02]  /*6030*/  IMAD.MOV.U32 R10, RZ, RZ, 0x3f800000 ;  /* 0x3f800000ff0a7424 */ /* 0x000fe400078e00ff */
[----:B--2---:R-:W-:-:S09]  /*6040*/  FADD R5, R15, R20 ;  /* 0x000000140f057221 */ /* 0x004fd20000000000 */
[----:B------:R-:W-:Y:S05]  /*6050*/  @!P0 BRA `(.L_x_54) ;  /* 0x0000000000548947 */ /* 0x000fea0003800000 */
[----:B------:R-:W-:Y:S01]  /*6060*/  IADD3 R0, R3, 0x1800000, RZ ;  /* 0x0180000003007810 */ /* 0x000fe20007ffe0ff */
[----:B------:R-:W-:Y:S03]  /*6070*/  BSSY B1, `(.L_x_55) ;  /* 0x000000c000017945 */ /* 0x000fe60003800000 */
[----:B------:R-:W-:-:S04]  /*6080*/  LOP3.LUT R0, R0, 0x7f800000, RZ, 0xc0, !PT ;  /* 0x7f80000000007812 */ /* 0x000fc800078ec0ff */
[----:B------:R-:W-:-:S13]  /*6090*/  ISETP.GT.U32.AND P0, PT, R0, 0x1ffffff, PT ;  /* 0x01ffffff0000780c */ /* 0x000fda0003f04070 */
[----:B------:R-:W-:Y:S05]  /*60a0*/  @P0 BRA `(.L_x_56) ;  /* 0x0000000000100947 */ /* 0x000fea0003800000 */
[----:B------:R-:W-:-:S07]  /*60b0*/  MOV R14, 0x60d0 ;  /* 0x000060d0000e7802 */ /* 0x000fce0000000f00 */
[----:B------:R-:W-:Y:S05]  /*60c0*/  CALL.REL.NOINC `($__internal_0_$__cuda_sm20_rcp_rn_f32_slowpath) ;  /* 0x0000002c00847944 */ /* 0x000fea0003c00000 */
[----:B------:R-:W-:Y:S01]  /*60d0*/  IMAD.MOV.U32 R8, RZ, RZ, R0 ;  /* 0x000000ffff087224 */ /* 0x000fe200078e0000 */
[----:B------:R-:W-:Y:S06]  /*60e0*/  BRA `(.L_x_57) ;  /* 0x0000000000107947 */ /* 0x000fec0003800000 */
.L_x_56:
[----:B------:R-:W1:Y:S02]  /*60f0*/  MUFU.RCP R8, R3 ;  /* 0x0000000300087308 */ /* 0x000e640000001000 */
[----:B-1----:R-:W-:-:S04]  /*6100*/  FFMA R0, R3, R8, -1 ;  /* 0xbf80000003007423 */ /* 0x002fc80000000008 */
[----:B------:R-:W-:-:S04]  /*6110*/  FADD.FTZ R9, -R0, -RZ ;  /* 0x800000ff00097221 */ /* 0x000fc80000010100 */
[----:B------:R-:W-:-:S07]  /*6120*/  FFMA R8, R8, R9, R8 ;  /* 0x0000000908087223 */ /* 0x000fce0000000008 */
.L_x_57:
[----:B------:R-:W-:Y:S05]  /*6130*/  BSYNC B1 ;  /* 0x0000000000017941 */ /* 0x000fea0003800000 */
.L_x_55:
[----:B------:R-:W-:Y:S01]  /*6140*/  FSETP.GEU.AND P0, PT, |R3|, 1.175494350822287508e-38, PT ;  /* 0x008000000300780b */ /* 0x000fe20003f0e200 */
[----:B------:R-:W-:-:S12]  /*6150*/  ULDC UR4, c[0x0][0x600] ;  /* 0x0001800000047ab9 */ /* 0x000fd80000000800 */
[----:B------:R-:W-:-:S04]  /*6160*/  @!P0 FMUL R3, R3, 16777216 ;  /* 0x4b80000003038820 */ /* 0x000fc80000400000 */
[----:B------:R-:W1:Y:S02]  /*6170*/  MUFU.LG2 R0, R3 ;  /* 0x0000000300007308 */ /* 0x000e640000000c00 */
[----:B-1----:R-:W-:-:S04]  /*6180*/  @!P0 FADD R0, R0, -24 ;  /* 0xc1c0000000008421 */ /* 0x002fc80000000000 */
[----:B------:R-:W-:-:S04]  /*6190*/  FMUL R11, R0, 0.69314718246459960938 ;  /* 0x3f317218000b7820 */ /* 0x000fc80000400000 */
[----:B------:R-:W-:-:S07]  /*61a0*/  FFMA R11, R4, UR4, R11 ;  /* 0x00000004040b7c23 */ /* 0x000fce000800000b */
.L_x_54:
[----:B------:R-:W-:Y:S05]  /*61b0*/  BSYNC B0 ;  /* 0x0000000000007941 */ /* 0x000fea0003800000 */
.L_x_53:
[----:B------:R-:W-:Y:S01]  /*61c0*/  FSETP.NE.AND P0, PT, R15, -R20, PT ;  /* 0x800000140f00720b */ /* 0x000fe20003f05000 */
[----:B------:R-:W-:Y:S01]  /*61d0*/  ULDC UR4, c[0x0][0x608] ;  /* 0x0001820000047ab9 */ /* 0x000fe20000000800 */
[----:B------:R-:W-:Y:S01]  /*61e0*/  BSSY B0, `(.L_x_58) ;  /* 0x0000021000007945 */ /* 0x000fe20003800000 */
[----:B------:R-:W-:-:S04]  /*61f0*/  FMUL R8, R8, UR4 ;  /* 0x0000000408087c20 */ /* 0x000fc80008400000 */
        /* <DEDUP_REMOVED lines=8> */
[----:B------:R-:W-:Y:S06]  /*6280*/  @!P0 BRA `(.L_x_59) ;  /* 0x0000000000588947 */ /* 0x000fec0003800000 */
[----:B------:R-:W-:Y:S01]  /*6290*/  VIADD R0, R5, 0x1800000 ;  /* 0x0180000005007836 */ /* 0x000fe20000000000 */
[----:B------:R-:W-:Y:S04]  /*62a0*/  BSSY B1, `(.L_x_60) ;  /* 0x000000d000017945 */ /* 0x000fe80003800000 */
[----:B------:R-:W-:-:S04]  /*62b0*/  LOP3.LUT R0, R0, 0x7f800000, RZ, 0xc0, !PT ;  /* 0x7f80000000007812 */ /* 0x000fc800078ec0ff */
[----:B------:R-:W-:-:S13]  /*62c0*/  ISETP.GT.U32.AND P0, PT, R0, 0x1ffffff, PT ;  /* 0x01ffffff0000780c */ /* 0x000fda0003f04070 */
[----:B------:R-:W-:Y:S05]  /*62d0*/  @P0 BRA `(.L_x_61) ;  /* 0x0000000000140947 */ /* 0x000fea0003800000 */
[----:B------:R-:W-:Y:S01]  /*62e0*/  IMAD.MOV.U32 R3, RZ, RZ, R5 ;  /* 0x000000ffff037224 */ /* 0x000fe200078e0005 */
[----:B------:R-:W-:-:S07]  /*62f0*/  MOV R14, 0x6310 ;  /* 0x00006310000e7802 */ /* 0x000fce0000000f00 */
[----:B------:R-:W-:Y:S05]  /*6300*/  CALL.REL.NOINC `($__internal_0_$__cuda_sm20_rcp_rn_f32_slowpath) ;  /* 0x0000002800f47944 */ /* 0x000fea0003c00000 */
[----:B------:R-:W-:Y:S01]  /*6310*/  IMAD.MOV.U32 R10, RZ, RZ, R0 ;  /* 0x000000ffff0a7224 */ /* 0x000fe200078e0000 */
[----:B------:R-:W-:Y:S06]  /*6320*/  BRA `(.L_x_62) ;  /* 0x0000000000107947 */ /* 0x000fec0003800000 */
.L_x_61:
[----:B------:R-:W1:Y:S02]  /*6330*/  MUFU.RCP R10, R5 ;  /* 0x00000005000a7308 */ /* 0x000e640000001000 */
[----:B-1----:R-:W-:-:S04]  /*6340*/  FFMA R0, R5, R10, -1 ;  /* 0xbf80000005007423 */ /* 0x002fc8000000000a */
[----:B------:R-:W-:-:S04]  /*6350*/  FADD.FTZ R3, -R0, -RZ ;  /* 0x800000ff00037221 */ /* 0x000fc80000010100 */
[----:B------:R-:W-:-:S07]  /*6360*/  FFMA R10, R10, R3, R10 ;  /* 0x000000030a0a7223 */ /* 0x000fce000000000a */
.L_x_62:
[----:B------:R-:W-:Y:S05]  /*6370*/  BSYNC B1 ;  /* 0x0000000000017941 */ /* 0x000fea0003800000 */
.L_x_60:
[----:B------:R-:W-:Y:S01]  /*6380*/  FSETP.GEU.AND P0, PT, |R5|, 1.175494350822287508e-38, PT ;  /* 0x008000000500780b */ /* 0x000fe20003f0e200 */
[----:B------:R-:W-:-:S12]  /*6390*/  ULDC UR4, c[0x0][0x600] ;  /* 0x0001800000047ab9 */ /* 0x000fd80000000800 */
[----:B------:R-:W-:-:S04]  /*63a0*/  @!P0 FMUL R5, R5, 16777216 ;  /* 0x4b80000005058820 */ /* 0x000fc80000400000 */
[----:B------:R-:W1:Y:S02]  /*63b0*/  MUFU.LG2 R0, R5 ;  /* 0x0000000500007308 */ /* 0x000e640000000c00 */
[----:B-1----:R-:W-:-:S04]  /*63c0*/  @!P0 FADD R0, R0, -24 ;  /* 0xc1c0000000008421 */ /* 0x002fc80000000000 */
[----:B------:R-:W-:-:S04]  /*63d0*/  FMUL R7, R0, 0.69314718246459960938 ;  /* 0x3f31721800077820 */ /* 0x000fc80000400000 */
[----:B------:R-:W-:-:S07]  /*63e0*/  FFMA R7, R6, UR4, R7 ;  /* 0x0000000406077c23 */ /* 0x000fce0008000007 */
.L_x_59:
[----:B------:R-:W-:Y:S05]  /*63f0*/  BSYNC B0 ;  /* 0x0000000000007941 */ /* 0x000fea0003800000 */
.L_x_58:
[----:B------:R-:W-:Y:S01]  /*6400*/  SHF.L.U32 R0, R72, 0x1f, RZ ;  /* 0x0000001f48007819 */ /* 0x000fe200000006ff */
[----:B------:R-:W-:Y:S01]  /*6410*/  UISETP.NE.AND UP0, UPT, UR39, 0x1, UPT ;  /* 0x000000012700788c */ /* 0x000fe2000bf05270 */
[----:B------:R-:W-:Y:S01]  /*6420*/  LOP3.LUT P0, RZ, R2, 0x3, RZ, 0xc0, !PT ;  /* 0x0000000302ff7812 */ /* 0x000fe2000780c0ff */
[----:B------:R-:W-:Y:S01]  /*6430*/  UISETP.NE.AND UP1, UPT, UR39, 0x2, UPT ;  /* 0x000000022700788c */ /* 0x000fe2000bf25270 */
[----:B------:R-:W1:Y:S01]  /*6440*/  SYNCS.PHASECHK.TRANS64.TRYWAIT P1, [UR12+0x8], R0 ;  /* 0x00000800ff0075a7 */ /* 0x000e62000802014c */
[----:B------:R-:W-:Y:S01]  /*6450*/  ULDC UR4, c[0x0][0x608] ;  /* 0x0001820000047ab9 */ /* 0x000fe20000000800 */
[----:B------:R-:W-:Y:S01]  /*6460*/  USHF.L.U32 UR42, UR42, 0x6, URZ ;  /* 0x000000062a2a7899 */ /* 0x000fe2000800063f */
[----:B------:R-:W-:-:S05]  /*6470*/  FMUL R10, R10, UR4 ;  /* 0x000000040a0a7c20 */ /* 0x000fca0008400000 */
[----:B------:R-:W-:Y:S02]  /*6480*/  @!UP0 ULOP3.LUT UP2, URZ, UR36, 0x2, URZ, 0xc0, !UPT ;  /* 0x00000002243f8892 */ /* 0x000fe4000f84c03f */
[----:B------:R-:W-:Y:S02]  /*6490*/  @!UP0 ULOP3.LUT UR36, UR36, 0x1, URZ, 0xc0, !UPT ;  /* 0x0000000124248892 */ /* 0x000fe4000f8ec03f */
[----:B------:R-:W-:Y:S02]  /*64a0*/  @!UP0 USEL UR5, URZ, 0x1, UP2 ;  /* 0x000000013f058887 */ /* 0x000fe40009000000 */
[----:B------:R-:W-:Y:S02]  /*64b0*/  @!UP1 UIADD3 UR6, UR36, 0x1, URZ ;  /* 0x0000000124069890 */ /* 0x000fe4000fffe03f */
[----:B------:R-:W-:Y:S02]  /*64c0*/  @!UP0 ULOP3.LUT UR37, UR37, UR5, URZ, 0x3c, !UPT ;  /* 0x0000000525258292 */ /* 0x000fe4000f8e3c3f */
[----:B------:R-:W-:-:S02]  /*64d0*/  @!UP1 UISETP.GT.U32.AND UP2, UPT, UR6, 0x1, UPT ;  /* 0x000000010600988c */ /* 0x000fc4000bf44070 */
[----:B------:R-:W-:Y:S02]  /*64e0*/  @!UP1 ULOP3.LUT UR36, UR36, 0x1, URZ, 0xc, !UPT ;  /* 0x0000000124249892 */ /* 0x000fe4000f8e0c3f */
[----:B------:R-:W-:-:S04]  /*64f0*/  @!UP1 USEL UR5, URZ, 0x1, !UP2 ;  /* 0x000000013f059887 */ /* 0x000fc8000d000000 */
[----:B------:R-:W-:Y:S01]  /*6500*/  @!UP1 ULOP3.LUT UR37, UR37, UR5, URZ, 0x3c, !UPT ;  /* 0x0000000525259292 */ /* 0x000fe2000f8e3c3f */
[----:B-1----:R-:W-:Y:S11]  /*6510*/  @!P1 BRA `(.L_x_63) ;  /* 0x0000002400789947 */ /* 0x002ff60003800000 */
.L_x_125:
[----:B------:R-:W-:Y:S04]  /*6520*/  BSSY B0, `(.L_x_64) ;  /* 0x000001a000007945 */ /* 0x000fe80003800000 */
[----:B------:R-:W-:Y:S05]  /*6530*/  @P0 BRA `(.L_x_65) ;  /* 0x0000000000600947 */ /* 0x000fea0003800000 */
[----:B------:R-:W2:Y:S01]  /*6540*/  LDC.64 R8, c[0x0][0x688] ;  /* 0x0001a200ff087b82 */ /* 0x000ea20000000a00 */
[----:B-1----:R-:W-:Y:S01]  /*6550*/  LOP3.LUT R0, R2, 0x60, RZ, 0xc0, !PT ;  /* 0x0000006002007812 */ /* 0x002fe200078ec0ff */
[----:B------:R-:W-:Y:S01]  /*6560*/  IMAD.MOV R5, RZ, RZ, -R19 ;  /* 0x000000ffff057224 */ /* 0x000fe200078e0a13 */
[----:B------:R-:W-:Y:S01]  /*6570*/  SHF.R.U32.HI R3, RZ, 0x2, R2 ;  /* 0x00000002ff037819 */ /* 0x000fe20000011602 */
[----:B------:R-:W-:Y:S01]  /*6580*/  ULDC UR4, c[0x0][0xa10] ;  /* 0x0002840000047ab9 */ /* 0x000fe20000000800 */
[----:B------:R-:W-:Y:S01]  /*6590*/  SHF.R.U32.HI R0, RZ, 0x5, R0 ;  /* 0x00000005ff007819 */ /* 0x000fe20000011600 */
[----:B------:R-:W-:Y:S01]  /*65a0*/  IMAD R5, R5, UR4, R18 ;  /* 0x0000000405057c24 */ /* 0x000fe2000f8e0212 */
[----:B------:R-:W-:Y:S01]  /*65b0*/  LOP3.LUT R3, R3, 0x7, RZ, 0xc0, !PT ;  /* 0x0000000703037812 */ /* 0x000fe200078ec0ff */
[----:B------:R-:W-:Y:S02]  /*65c0*/  ULDC UR4, c[0x0][0x288] ;  /* 0x0000a20000047ab9 */ /* 0x000fe40000000800 */
[----:B------:R-:W-:-:S05]  /*65d0*/  IMAD.SHL.U32 R0, R0, 0x10, RZ ;  /* 0x0000001000007824 */ /* 0x000fca00078e00ff */
[----:B------:R-:W-:Y:S01]  /*65e0*/  LOP3.LUT R3, R0, 0xfffffff0, R3, 0xe2, !PT ;  /* 0xfffffff000037812 */ /* 0x000fe200078ee203 */
[----:B--2---:R-:W-:-:S03]  /*65f0*/  IMAD R0, R5, R8, UR42 ;  /* 0x0000002a05007e24 */ /* 0x004fc6000f8e0208 */
[----:B------:R-:W-:Y:S01]  /*6600*/  IADD3 R5, R3, UR42, RZ ;  /* 0x0000002a03057c10 */ /* 0x000fe2000fffe0ff */
[----:B------:R-:W-:-:S03]  /*6610*/  IMAD R0, R9, UR44, R0 ;  /* 0x0000002c09007c24 */ /* 0x000fc6000f8e0200 */
[C---:B------:R-:W-:Y:S01]  /*6620*/  ISETP.GE.U32.AND P0, PT, R5.reuse, UR4, PT ;  /* 0x0000000405007c0c */ /* 0x040fe2000bf06070 */
[----:B------:R-:W-:Y:S01]  /*6630*/  VIADD R4, R5, 0x8 ;  /* 0x0000000805047836 */ /* 0x000fe20000000000 */
[----:B------:R-:W-:-:S04]  /*6640*/  IADD3 R3, P2, R3, R0, RZ ;  /* 0x0000000003037210 */ /* 0x000fc80007f5e0ff */
[----:B------:R-:W-:Y:S01]  /*6650*/  ISETP.GE.U32.AND P1, PT, R4, UR4, PT ;  /* 0x0000000404007c0c */ /* 0x000fe2000bf26070 */
[----:B------:R-:W-:Y:S01]  /*6660*/  ULDC.64 UR4, c[0x0][0x680] ;  /* 0x0001a00000047ab9 */ /* 0x000fe20000000a00 */
[----:B------:R-:W-:Y:S02]  /*6670*/  LEA.HI.X.SX32 R0, R0, RZ, 0x1, P2 ;  /* 0x000000ff00007211 */ /* 0x000fe400010f0eff */
[----:B------:R-:W-:-:S04]  /*6680*/  LEA R4, P2, R3, UR4, 0x2 ;  /* 0x0000000403047c11 */ /* 0x000fc8000f8410ff */
[----:B------:R-:W-:-:S05]  /*6690*/  LEA.HI.X R5, R3, UR5, R0, 0x2, P2 ;  /* 0x0000000503057c11 */ /* 0x000fca00090f1400 */
[----:B------:R2:W-:Y:S04]  /*66a0*/  @!P0 STG.E desc[UR54][R4.64], R11 ;  /* 0x0000000b04008986 */ /* 0x0005e8000c101936 */
[----:B------:R2:W-:Y:S02]  /*66b0*/  @!P1 STG.E desc[UR54][R4.64+0x20], R7 ;  /* 0x0000200704009986 */ /* 0x0005e4000c101936 */
.L_x_65:
[----:B------:R-:W-:Y:S05]  /*66c0*/  BSYNC B0 ;  /* 0x0000000000007941 */ /* 0x000fea0003800000 */
.L_x_64:
[----:B------:R-:W-:Y:S01]  /*66d0*/  ULDC.64 UR4, c[0x0][0x730] ;  /* 0x0001cc0000047ab9 */ /* 0x000fe20000000a00 */
[-C--:B------:R-:W-:Y:S01]  /*66e0*/  FMUL R58, R58, R10.reuse ;  /* 0x0000000a3a3a7220 */ /* 0x080fe20000400000 */
[----:B------:R-:W-:Y:S01]  /*66f0*/  ISETP.NE.U32.AND P0, PT, RZ, UR4, PT ;  /* 0x00000004ff007c0c */ /* 0x000fe2000bf05070 */
[-C--:B------:R-:W-:Y:S01]  /*6700*/  FMUL R36, R59, R10.reuse ;  /* 0x0000000a3b247220 */ /* 0x080fe20000400000 */
[-C--:B------:R-:W-:Y:S01]  /*6710*/  FMUL R62, R62, R10.reuse ;  /* 0x0000000a3e3e7220 */ /* 0x080fe20000400000 */
[-C--:B------:R-:W-:Y:S01]  /*6720*/  FMUL R38, R63, R10.reuse ;  /* 0x0000000a3f267220 */ /* 0x080fe20000400000 */
[----:B------:R-:W-:Y:S01]  /*6730*/  ISETP.NE.AND.EX P0, PT, RZ, UR5, PT, P0 ;  /* 0x00000005ff007c0c */ /* 0x000fe2000bf05300 */
[-C--:B------:R-:W-:Y:S01]  /*6740*/  FMUL R66, R66, R10.reuse ;  /* 0x0000000a42427220 */ /* 0x080fe20000400000 */
[-C--:B------:R-:W-:Y:S01]  /*6750*/  FMUL R40, R67, R10.reuse ;  /* 0x0000000a43287220 */ /* 0x080fe20000400000 */
[-C--:B------:R-:W-:Y:S01]  /*6760*/  FMUL R70, R70, R10.reuse ;  /* 0x0000000a46467220 */ /* 0x080fe20000400000 */
[----:B------:R-:W-:-:S09]  /*6770*/  FMUL R42, R71, R10 ;  /* 0x0000000a472a7220 */ /* 0x000fd20000400000 */
[----:B------:R-:W-:Y:S05]  /*6780*/  @P0 BRA `(.L_x_66) ;  /* 0x0000000000240947 */ /* 0x000fea0003800000 */
[----:B------:R-:W-:Y:S02]  /*6790*/  ULDC.64 UR4, c[0x0][0x728] ;  /* 0x0001ca0000047ab9 */ /* 0x000fe40000000a00 */
[----:B------:R-:W-:-:S04]  /*67a0*/  ISETP.NE.U32.AND P0, PT, RZ, UR4, PT ;  /* 0x00000004ff007c0c */ /* 0x000fc8000bf05070 */
[----:B------:R-:W-:-:S13]  /*67b0*/  ISETP.NE.AND.EX P0, PT, RZ, UR5, PT, P0 ;  /* 0x00000005ff007c0c */ /* 0x000fda000bf05300 */
[----:B------:R-:W-:Y:S05]  /*67c0*/  @!P0 BRA `(.L_x_67) ;  /* 0x00000000000c8947 */ /* 0x000fea0003800000 */
[----:B--2---:R-:W2:Y:S02]  /*67d0*/  LDC.64 R4, c[0x0][0x728] ;  /* 0x0001ca00ff047b82 */ /* 0x004ea40000000a00 */
[----:B--2---:R3:W5:Y:S01]  /*67e0*/  LDG.E R23, desc[UR54][R4.64] ;  /* 0x0000003604177981 */ /* 0x004762000c1e1900 */
[----:B------:R-:W-:Y:S05]  /*67f0*/  BRA `(.L_x_66) ;  /* 0x0000000000087947 */ /* 0x000fea0003800000 */
.L_x_67:
[----:B------:R-:W-:Y:S02]  /*6800*/  ULDC UR4, c[0x0][0x720] ;  /* 0x0001c80000047ab9 */ /* 0x000fe40000000800 */
[----:B------:R-:W-:-:S07]  /*6810*/  IMAD.U32 R23, RZ, RZ, UR4 ;  /* 0x00000004ff177e24 */ /* 0x000fce000f8e00ff */
.L_x_66:
[----:B-1----:R-:W-:-:S04]  /*6820*/  MOV R0, RZ ;  /* 0x000000ff00007202 */ /* 0x002fc80000000f00 */
[----:B------:R-:W-:-:S13]  /*6830*/  LOP3.LUT P0, RZ, R0, 0x1bf, RZ, 0xc0, !PT ;  /* 0x000001bf00ff7812 */ /* 0x000fda000780c0ff */
[----:B------:R-:W-:Y:S05]  /*6840*/  @!P0 BRA `(.L_x_68) ;  /* 0x0000000000408947 */ /* 0x000fea0003800000 */
[----:B------:R-:W-:Y:S01]  /*6850*/  MOV R0, 0x0 ;  /* 0x0000000000007802 */ /* 0x000fe20000000f00 */
[----:B------:R-:W-:Y:S01]  /*6860*/  ULDC.64 UR4, c[0x4][0x68] ;  /* 0x01001a0000047ab9 */ /* 0x000fe20000000a00 */
[----:B------:R-:W-:Y:S01]  /*6870*/  ULDC.64 UR6, c[0x4][0x8] ;  /* 0x0100020000067ab9 */ /* 0x000fe20000000a00 */
[----:B--23--:R-:W-:Y:S01]  /*6880*/  IMAD.U32 R4, RZ, RZ, UR4 ;  /* 0x00000004ff047e24 */ /* 0x00cfe2000f8e00ff */
[----:B------:R1:W2:Y:S01]  /*6890*/  LDC.64 R14, c[0x4][R0] ;  /* 0x01000000000e7b82 */ /* 0x0002a20000000a00 */
[----:B------:R-:W-:Y:S01]  /*68a0*/  IMAD.U32 R5, RZ, RZ, UR5 ;  /* 0x00000005ff057e24 */ /* 0x000fe2000f8e00ff */
[----:B------:R-:W-:Y:S01]  /*68b0*/  ULDC.64 UR4, c[0x4][0x70] ;  /* 0x01001c0000047ab9 */ /* 0x000fe20000000a00 */
[----:B------:R-:W-:Y:S01]  /*68c0*/  MOV R10, UR6 ;  /* 0x00000006000a7c02 */ /* 0x000fe20008000f00 */
[----:B------:R-:W-:Y:S02]  /*68d0*/  IMAD.U32 R6, RZ, RZ, UR4 ;  /* 0x00000004ff067e24 */ /* 0x000fe4000f8e00ff */
[----:B------:R-:W-:-:S02]  /*68e0*/  IMAD.U32 R7, RZ, RZ, UR5 ;  /* 0x00000005ff077e24 */ /* 0x000fc4000f8e00ff */
[----:B------:R-:W-:Y:S02]  /*68f0*/  IMAD.U32 R11, RZ, RZ, UR7 ;  /* 0x00000007ff0b7e24 */ /* 0x000fe4000f8e00ff */
[----:B------:R-:W-:Y:S02]  /*6900*/  IMAD.MOV.U32 R8, RZ, RZ, 0x70 ;  /* 0x00000070ff087424 */ /* 0x000fe400078e00ff */
[----:B------:R-:W-:Y:S02]  /*6910*/  IMAD.MOV.U32 R12, RZ, RZ, 0x1 ;  /* 0x00000001ff0c7424 */ /* 0x000fe400078e00ff */
[----:B-1----:R-:W-:-:S07]  /*6920*/  IMAD.MOV.U32 R13, RZ, RZ, RZ ;  /* 0x000000ffff0d7224 */ /* 0x002fce00078e00ff */
[----:B------:R-:W-:-:S07]  /*6930*/  LEPC R20, `(.L_x_68) ;  /* 0x000000001014794e */ /* 0x000fce0000000000 */
[----:B--2--5:R-:W-:Y:S05]  /*6940*/  CALL.ABS.NOINC R14 ;  /* 0x000000000e007343 */ /* 0x024fea0003c00000 */
.L_x_68:
[----:B------:R-:W-:Y:S02]  /*6950*/  IMAD.U32 R24, RZ, RZ, UR48 ;  /* 0x00000030ff187e24 */ /* 0x000fe4000f8e00ff */
[----:B------:R-:W-:-:S04]  /*6960*/  IMAD.U32 R3, RZ, RZ, UR39 ;  /* 0x00000027ff037e24 */ /* 0x000fc8000f8e00ff */
[----:B------:R-:W-:-:S05]  /*6970*/  IMAD R24, R3, 0x1200, R24 ;  /* 0x0000120003187824 */ /* 0x000fca00078e0218 */
[----:B------:R-:W-:-:S04]  /*6980*/  IADD3 R25, R24, 0x5e00, RZ ;  /* 0x00005e0018197810 */ /* 0x000fc80007ffe0ff */
        /* <DEDUP_REMOVED lines=9> */
[----:B------:R-:W-:Y:S01]  /*6a20*/  IMAD.U32 R10, RZ, RZ, UR6 ;  /* 0x00000006ff0a7e24 */ /* 0x000fe2000f8e00ff */
[----:B------:R-:W-:Y:S01]  /*6a30*/  MOV R8, 0x70 ;  /* 0x0000007000087802 */ /* 0x000fe20000000f00 */
[----:B------:R-:W-:Y:S02]  /*6a40*/  IMAD.U32 R6, RZ, RZ, UR4 ;  /* 0x00000004ff067e24 */ /* 0x000fe4000f8e00ff */
[----:B------:R-:W-:-:S02]  /*6a50*/  IMAD.U32 R7, RZ, RZ, UR5 ;  /* 0x00000005ff077e24 */ /* 0x000fc4000f8e00ff */
[----:B------:R-:W-:Y:S02]  /*6a60*/  IMAD.U32 R11, RZ, RZ, UR7 ;  /* 0x00000007ff0b7e24 */ /* 0x000fe4000f8e00ff */
[----:B------:R-:W-:Y:S02]  /*6a70*/  IMAD.MOV.U32 R12, RZ, RZ, 0x1 ;  /* 0x00000001ff0c7424 */ /* 0x000fe400078e00ff */
[----:B-1----:R-:W-:-:S07]  /*6a80*/  IMAD.MOV.U32 R13, RZ, RZ, RZ ;  /* 0x000000ffff0d7224 */ /* 0x002fce00078e00ff */
[----:B------:R-:W-:-:S07]  /*6a90*/  LEPC R20, `(.L_x_69) ;  /* 0x000000001014794e */ /* 0x000fce0000000000 */
[----:B--2--5:R-:W-:Y:S05]  /*6aa0*/  CALL.ABS.NOINC R14 ;  /* 0x000000000e007343 */ /* 0x024fea0003c00000 */
.L_x_69:
[C---:B------:R-:W-:Y:S01]  /*6ab0*/  IMAD.SHL.U32 R0, R2.reuse, 0x10, RZ ;  /* 0x0000001002007824 */ /* 0x040fe200078e00ff */
[----:B--23--:R-:W-:Y:S01]  /*6ac0*/  SHF.R.U32.HI R5, RZ, 0x1, R2 ;  /* 0x00000001ff057819 */ /* 0x00cfe20000011602 */
[C---:B------:R-:W-:Y:S01]  /*6ad0*/  IMAD.SHL.U32 R3, R2.reuse, 0x20, RZ ;  /* 0x0000002002037824 */ /* 0x040fe200078e00ff */
[----:B------:R-:W-:Y:S01]  /*6ae0*/  ULDC.64 UR4, c[0x0][0x730] ;  /* 0x0001cc0000047ab9 */ /* 0x000fe20000000a00 */
[----:B------:R-:W-:Y:S01]  /*6af0*/  IMAD.SHL.U32 R6, R2, 0x4, RZ ;  /* 0x0000000402067824 */ /* 0x000fe200078e00ff */
[----:B------:R-:W-:Y:S02]  /*6b00*/  LOP3.LUT R0, R0, 0x600, RZ, 0xc0, !PT ;  /* 0x0000060000007812 */ /* 0x000fe400078ec0ff */
[----:B------:R-:W-:Y:S02]  /*6b10*/  LOP3.LUT R4, R3, 0xc0, RZ, 0xc0, !PT ;  /* 0x000000c003047812 */ /* 0x000fe400078ec0ff */
[----:B------:R-:W-:Y:S02]  /*6b20*/  LOP3.LUT R0, R0, 0x20, R3, 0xf8, !PT ;  /* 0x0000002000007812 */ /* 0x000fe400078ef803 */
[----:B------:R-:W-:-:S02]  /*6b30*/  LOP3.LUT R5, R4, 0x8, R5, 0xf8, !PT ;  /* 0x0000000804057812 */ /* 0x000fc400078ef805 */
[----:B------:R-:W-:Y:S02]  /*6b40*/  LOP3.LUT R4, R0, 0x100, R3, 0xf8, !PT ;  /* 0x0000010000047812 */ /* 0x000fe400078ef803 */
[----:B------:R-:W-:Y:S02]  /*6b50*/  LOP3.LUT R0, R2, 0x7f, RZ, 0xc0, !PT ;  /* 0x0000007f02007812 */ /* 0x000fe400078ec0ff */
[----:B------:R-:W-:Y:S01]  /*6b60*/  ISETP.NE.U32.AND P0, PT, RZ, UR4, PT ;  /* 0x00000004ff007c0c */ /* 0x000fe2000bf05070 */
[----:B------:R-:W-:Y:S01]  /*6b70*/  ULDC UR4, c[0x0][0x720] ;  /* 0x0001c80000047ab9 */ /* 0x000fe20000000800 */
[----:B------:R-:W-:Y:S01]  /*6b80*/  LOP3.LUT R5, R5, 0x18, R6, 0x78, !PT ;  /* 0x0000001805057812 */ /* 0x000fe200078e7806 */
[----:B------:R-:W-:Y:S01]  /*6b90*/  VIADD R0, R0, 0x1f ;  /* 0x0000001f00007836 */ /* 0x000fe20000000000 */
[----:B------:R-:W-:Y:S02]  /*6ba0*/  ISETP.NE.AND.EX P0, PT, RZ, UR5, PT, P0 ;  /* 0x00000005ff007c0c */ /* 0x000fe4000bf05300 */
[----:B------:R-:W-:-:S02]  /*6bb0*/  LOP3.LUT R26, R4, R5, RZ, 0xfc, !PT ;  /* 0x00000005041a7212 */ /* 0x000fc400078efcff */
[----:B------:R-:W-:Y:S02]  /*6bc0*/  ISETP.GT.U32.AND P1, PT, R0, 0x3e, PT ;  /* 0x0000003e0000780c */ /* 0x000fe40003f24070 */
[----:B-----5:R-:W-:Y:S02]  /*6bd0*/  FSEL R3, R23, UR4, !P0 ;  /* 0x0000000417037c08 */ /* 0x020fe4000c000000 */
[----:B------:R-:W-:Y:S02]  /*6be0*/  LOP3.LUT P0, RZ, R2, 0x4, RZ, 0xc0, !PT ;  /* 0x0000000402ff7812 */ /* 0x000fe4000780c0ff */
[----:B------:R-:W-:Y:S01]  /*6bf0*/  LEA R25, R26, R25, 0x1 ;  /* 0x000000191a197211 */ /* 0x000fe200078e08ff */
[-C--:B------:R-:W-:Y:S01]  /*6c00*/  FMUL R0, R56, R3.reuse ;  /* 0x0000000338007220 */ /* 0x080fe20000400000 */
        /* <DEDUP_REMOVED lines=15> */
[----:B------:R-:W-:Y:S01]  /*6d00*/  VIADD R27, R25, 0x20 ;  /* 0x00000020191b7836 */ /* 0x000fe20000000000 */
[----:B------:R-:W-:Y:S01]  /*6d10*/  F2FP.F16.F32.PACK_AB R28, R5, R0 ;  /* 0x00000000051c723e */ /* 0x000fe200000000ff */
[----:B------:R-:W-:Y:S01]  /*6d20*/  @P0 VIADD R27, R25, 0xffffffe0 ;  /* 0xffffffe0191b0836 */ /* 0x000fe20000000000 */
[----:B------:R-:W-:Y:S01]  /*6d30*/  F2FP.F16.F32.PACK_AB R29, R7, R4 ;  /* 0x00000004071d723e */ /* 0x000fe200000000ff */
[----:B------:R-:W-:Y:S01]  /*6d40*/  IMAD R26, R26, 0x2, R24 ;  /* 0x000000021a1a7824 */ /* 0x000fe200078e0218 */
[----:B------:R-:W-:-:S02]  /*6d50*/  F2FP.F16.F32.PACK_AB R30, R9, R6 ;  /* 0x00000006091e723e */ /* 0x000fc400000000ff */
[----:B------:R-:W-:Y:S02]  /*6d60*/  F2FP.F16.F32.PACK_AB R31, R11, R8 ;  /* 0x000000080b1f723e */ /* 0x000fe400000000ff */
[----:B------:R-:W-:Y:S02]  /*6d70*/  F2FP.F16.F32.PACK_AB R4, R13, R10 ;  /* 0x0000000a0d04723e */ /* 0x000fe400000000ff */
[----:B------:R-:W-:Y:S02]  /*6d80*/  F2FP.F16.F32.PACK_AB R5, R15, R12 ;  /* 0x0000000c0f05723e */ /* 0x000fe400000000ff */
[----:B------:R-:W-:Y:S02]  /*6d90*/  F2FP.F16.F32.PACK_AB R6, R21, R14 ;  /* 0x0000000e1506723e */ /* 0x000fe400000000ff */
[----:B------:R-:W-:Y:S01]  /*6da0*/  F2FP.F16.F32.PACK_AB R7, R3, R20 ;  /* 0x000000140307723e */ /* 0x000fe200000000ff */
[----:B------:R-:W-:Y:S06]  /*6db0*/  @P1 BRA `(.L_x_70) ;  /* 0x0000000000041947 */ /* 0x000fec0003800000 */
[----:B------:R-:W-:-:S04]  /*6dc0*/  DEPBAR.LE SB0, 0x0 ;  /* 0x000080000000791a */ /* 0x000fc80000000000 */
.L_x_70:
[----:B------:R-:W-:Y:S05]  /*6dd0*/  WARPSYNC.ALL ;  /* 0x0000000000007948 */ /* 0x000fea0003800000 */
[----:B------:R-:W-:Y:S06]  /*6de0*/  BAR.SYNC.DEFER_BLOCKING 0x1, 0x80 ;  /* 0x0042000000007b1d */ /* 0x000fec0000010000 */
[----:B------:R-:W-:Y:S01]  /*6df0*/  BSSY B0, `(.L_x_71) ;  /* 0x0000018000007945 */ /* 0x000fe20003800000 */
[----:B------:R1:W-:Y:S04]  /*6e00*/  STSM.16.M88.4 [R26+0x5e00], R28 ;  /* 0x005e001c1a007844 */ /* 0x0003e80000000200 */
[----:B------:R1:W-:Y:S01]  /*6e10*/  STSM.16.M88.4 [R27], R4 ;  /* 0x000000041b007844 */ /* 0x0003e20000000200 */
[----:B------:R-:W-:Y:S01]  /*6e20*/  @!PT LDS RZ, [RZ] ;  /* 0x00000000fffff984 */ /* 0x000fe20000000800 */
[----:B------:R-:W-:Y:S01]  /*6e30*/  @!PT LDS RZ, [RZ] ;  /* 0x00000000fffff984 */ /* 0x000fe20000000800 */
[----:B------:R-:W-:Y:S01]  /*6e40*/  @!PT LDS RZ, [RZ] ;  /* 0x00000000fffff984 */ /* 0x000fe20000000800 */
[----:B------:R-:W-:Y:S01]  /*6e50*/  @!PT LDS RZ, [RZ] ;  /* 0x00000000fffff984 */ /* 0x000fe20000000800 */
[----:B------:R2:W-:Y:S06]  /*6e60*/  MEMBAR.ALL.CTA ;  /* 0x0000000000007992 */ /* 0x0005ec0000008000 */
[----:B--2---:R-:W2:Y:S02]  /*6e70*/  FENCE.VIEW.ASYNC.S ;  /* 0x00000000000073c6 */ /* 0x004ea40000000000 */
[----:B--2---:R-:W-:Y:S06]  /*6e80*/  BAR.SYNC.DEFER_BLOCKING 0x1, 0x80 ;  /* 0x0042000000007b1d */ /* 0x004fec0000010000 */
[----:B------:R-:W-:Y:S05]  /*6e90*/  @P1 BRA `(.L_x_72) ;  /* 0x0000000000341947 */ /* 0x000fea0003800000 */
[----:B------:R-:W2:Y:S01]  /*6ea0*/  LDC R3, c[0x0][0xa10] ;  /* 0x00028400ff037b82 */ /* 0x000ea20000000800 */
[----:B------:R-:W-:Y:S01]  /*6eb0*/  IMAD.MOV R0, RZ, RZ, -R19 ;  /* 0x000000ffff007224 */ /* 0x000fe200078e0a13 */
[----:B------:R-:W-:Y:S01]  /*6ec0*/  R2UR UR5, R18 ;  /* 0x00000000120572ca */ /* 0x000fe200000e0000 */
[----:B------:R-:W-:Y:S01]  /*6ed0*/  UIADD3 UR6, UP0, UR52, 0x670, URZ ;  /* 0x0000067034067890 */ /* 0x000fe2000ff1e03f */
[----:B------:R-:W-:Y:S01]  /*6ee0*/  R2UR UR40, R24 ;  /* 0x00000000182872ca */ /* 0x000fe200000e0000 */
[----:B------:R-:W-:Y:S01]  /*6ef0*/  UMOV UR41, URZ ;  /* 0x0000003f00297c82 */ /* 0x000fe20008000000 */
[----:B------:R-:W-:Y:S01]  /*6f00*/  R2UR UR4, R0 ;  /* 0x00000000000472ca */ /* 0x000fe200000e0000 */
[----:B------:R-:W-:-:S10]  /*6f10*/  UIADD3.X UR7, URZ, UR53, URZ, UP0, !UPT ;  /* 0x000000353f077290 */ /* 0x000fd400087fe43f */
[----:B------:R-:W-:Y:S01]  /*6f20*/  UIADD3 UR40, UR40, 0x5e00, URZ ;  /* 0x00005e0028287890 */ /* 0x000fe2000fffe03f */
[----:B--2---:R-:W-:-:S13]  /*6f30*/  R2UR UR43, R3 ;  /* 0x00000000032b72ca */ /* 0x004fda00000e0000 */
[----:B------:R-:W-:-:S09]  /*6f40*/  UIMAD UR43, UR43, UR4, UR5 ;  /* 0x000000042b2b72a4 */ /* 0x000fd2000f8e0205 */
[----:B------:R2:W-:Y:S02]  /*6f50*/  UTMASTG.4D [UR40], [UR6] ;  /* 0x00000028060073b5 */ /* 0x0005e40008018000 */
[----:B--2---:R0:W-:Y:S02]  /*6f60*/  UTMACMDFLUSH ;  /* 0x00000000000079b7 */ /* 0x0041e40000000000 */
.L_x_72:
[----:B------:R-:W-:Y:S05]  /*6f70*/  BSYNC B0 ;  /* 0x0000000000007941 */ /* 0x000fea0003800000 */
.L_x_71:
[----:B------:R-:W-:Y:S01]  /*6f80*/  ULEA UR4, UR39, 0xfffffff8, 0x3 ;  /* 0xfffffff827047891 */ /* 0x000fe2000f8e183f */
[----:B------:R-:W-:-:S04]  /*6f90*/  DEPBAR.LE SB0, 0x0 ;  /* 0x000080000000791a */ /* 0x000fc80000000000 */
[----:B------:R-:W-:Y:S01]  /*6fa0*/  ULOP3.LUT UR4, UR4, 0x8, URZ, 0xc0, !UPT ;  /* 0x0000000804047892 */ /* 0x000fe2000f8ec03f */
[----:B------:R-:W-:-:S03]  /*6fb0*/  LOP3.LUT R72, R72, 0x1, RZ, 0x3c, !PT ;  /* 0x0000000148487812 */ /* 0x000fc600078e3cff */
[----:B------:R-:W-:-:S06]  /*6fc0*/  ULOP3.LUT UR4, UR4, 0x18, URZ, 0x3c, !UPT ;  /* 0x0000001804047892 */ /* 0x000fcc000f8e3c3f */
[----:B------:R-:W-:Y:S01]  /*6fd0*/  IMAD.U32 R0, RZ, RZ, UR4 ;  /* 0x00000004ff007e24 */ /* 0x000fe2000f8e00ff */
[----:B------:R-:W-:Y:S02]  /*6fe0*/  ULDC UR4, c[0x0][0xc] ;  /* 0x0000030000047ab9 */ /* 0x000fe40000000800 */
[----:B------:R-:W-:Y:S01]  /*6ff0*/  VIADD R17, R17, UR4 ;  /* 0x0000000411117c36 */ /* 0x000fe20008000000 */
[----:B------:R-:W-:Y:S01]  /*7000*/  ULDC UR4, c[0x0][0xa00] ;  /* 0x0002800000047ab9 */ /* 0x000fe20000000800 */
[----:B------:R2:W-:Y:S03]  /*7010*/  SYNCS.ARRIVE.TRANS64.A1T0 RZ, [R0+UR48+0x9490], RZ ;  /* 0x009490ff00ff79a7 */ /* 0x0005e60008100030 */
[----:B------:R-:W-:-:S13]  /*7020*/  ISETP.GE.AND P0, PT, R17, UR4, PT ;  /* 0x0000000411007c0c */ /* 0x000fda000bf06270 */
[----:B--2---:R-:W-:Y:S05]  /*7030*/  @!P0 BRA `(.L_x_73) ;  /* 0xffffff9c00388947 */ /* 0x004fea000383ffff */
[----:B------:R-:W-:Y:S05]  /*7040*/  EXIT ;  /* 0x000000000000794d */ /* 0x000fea0003800000 */
.L_x_6:
[----:B------:R-:W-:-:S08]  /*7050*/  NOP ;  /* 0x0000000000007918 */ /* 0x000fd00000000000 */
[----:B------:R-:W2:-:S00]  /*7060*/  USETMAXREG.DEALLOC.CTAPOOL 0x18 ;  /* 0x00000018000079c8 */ /* 0x000e8000080e0500 */
[----:B------:R-:W-:-:S13]  /*7070*/  PLOP3.LUT P3, PT, PT, PT, UP0, 0x80, 0x0 ;  /* 0x000000000000781c */ /* 0x000fda0003f6f008 */
[----:B--2---:R-:W-:Y:S05]  /*7080*/  @!P3 BRA `(.L_x_74) ;  /* 0x00000008003cb947 */ /* 0x004fea0003800000 */
[----:B------:R-:W-:-:S13]  /*7090*/  PLOP3.LUT P2, PT, PT, PT, UP1, 0x80, 0x0 ;  /* 0x000000000000781c */ /* 0x000fda0003f4f018 */
[----:B-1----:R-:W-:Y:S05]  /*70a0*/  @P2 EXIT ;  /* 0x000000000000294d */ /* 0x002fea0003800000 */
[----:B------:R-:W-:Y:S02]  /*70b0*/  ULDC UR4, c[0x0][0xa00] ;  /* 0x0002800000047ab9 */ /* 0x000fe40000000800 */
[----:B------:R-:W-:-:S13]  /*70c0*/  ISETP.GE.AND P2, PT, R17, UR4, PT ;  /* 0x0000000411007c0c */ /* 0x000fda000bf46270 */
[----:B------:R-:W-:Y:S05]  /*70d0*/  @P2 EXIT ;  /* 0x000000000000294d */ /* 0x000fea0003800000 */
[----:B------:R-:W-:Y:S01]  /*70e0*/  LOP3.LUT P2, RZ, R2, 0x1f, RZ, 0xc0, !PT ;  /* 0x0000001f02ff7812 */ /* 0x000fe2000784c0ff */
[----:B------:R-:W-:Y:S01]  /*70f0*/  BSSY B0, `(.L_x_75) ;  /* 0x0000087000007945 */ /* 0x000fe20003800000 */
[----:B------:R-:W-:Y:S01]  /*7100*/  MOV R4, 0x1 ;  /* 0x0000000100047802 */ /* 0x000fe20000000f00 */
[----:B------:R-:W-:Y:S01]  /*7110*/  IMAD.MOV.U32 R0, RZ, RZ, RZ ;  /* 0x000000ffff007224 */ /* 0x000fe200078e00ff */
[----:B------:R-:W-:Y:S01]  /*7120*/  PLOP3.LUT P0, PT, P2, P0, PT, 0x2a, 0x0 ;  /* 0x000000000000781c */ /* 0x000fe20001700572 */
[----:B------:R-:W-:Y:S01]  /*7130*/  IMAD.MOV.U32 R5, RZ, RZ, 0x1 ;  /* 0x00000001ff057424 */ /* 0x000fe200078e00ff */
[----:B------:R-:W-:Y:S01]  /*7140*/  ULOP3.LUT UR6, UR46, 0x2, URZ, 0xfc, !UPT ;  /* 0x000000022e067892 */ /* 0x000fe2000f8efc3f */
[----:B------:R-:W-:Y:S01]  /*7150*/  ULDC UR7, c[0x0][0xc] ;  /* 0x0000030000077ab9 */ /* 0x000fe20000000800 */
[----:B------:R-:W-:Y:S01]  /*7160*/  ULDC.64 UR14, c[0x0][0x198] ;  /* 0x00006600000e7ab9 */ /* 0x000fe20000000a00 */
[----:B------:R-:W-:-:S09]  /*7170*/  ULDC UR18, c[0x0][0xa00] ;  /* 0x0002800000127ab9 */ /* 0x000fd20000000800 */
.L_x_90:
[----:B------:R-:W1:Y:S01]  /*7180*/  LDC R6, c[0x0][0xa04] ;  /* 0x00028100ff067b82 */ /* 0x000e620000000800 */
[----:B------:R-:W-:Y:S01]  /*7190*/  IMAD.MOV.U32 R7, RZ, RZ, R17 ;  /* 0x000000ffff077224 */ /* 0x000fe200078e0011 */
[----:B------:R-:W-:-:S06]  /*71a0*/  UMOV UR4, 0xffffffff ;  /* 0xffffffff00047882 */ /* 0x000fcc0000000000 */
[----:B------:R-:W2:Y:S08]  /*71b0*/  LDC R10, c[0x0][0xa10] ;  /* 0x00028400ff0a7b82 */ /* 0x000eb00000000800 */
[----:B------:R-:W3:Y:S01]  /*71c0*/  LDC R13, c[0x0][0xa1c] ;  /* 0x00028700ff0d7b82 */ /* 0x000ee20000000800 */
[----:B-1----:R-:W-:Y:S02]  /*71d0*/  ISETP.NE.AND P2, PT, R6, 0x1, PT ;  /* 0x000000010600780c */ /* 0x002fe40003f45270 */
[----:B--2---:R-:W-:-:S11]  /*71e0*/  ISETP.NE.AND P3, PT, R10, 0x1, PT ;  /* 0x000000010a00780c */ /* 0x004fd60003f65270 */
[----:B------:R-:W1:Y:S01]  /*71f0*/  @P2 LDC.64 R8, c[0x0][0xa08] ;  /* 0x00028200ff082b82 */ /* 0x000e620000000a00 */
[----:B---3--:R-:W-:-:S07]  /*7200*/  ISETP.NE.AND P4, PT, R13, 0x1, PT ;  /* 0x000000010d00780c */ /* 0x008fce0003f85270 */
[----:B------:R-:W2:Y:S08]  /*7210*/  @P3 LDC R12, c[0x0][0xa14] ;  /* 0x00028500ff0c3b82 */ /* 0x000eb00000000800 */
[----:B------:R-:W3:Y:S08]  /*7220*/  @P3 LDC R11, c[0x0][0xa18] ;  /* 0x00028600ff0b3b82 */ /* 0x000ef00000000800 */
[----:B------:R-:W4:Y:S01]  /*7230*/  @P4 LDC.64 R2, c[0x0][0xa20] ;  /* 0x00028800ff024b82 */ /* 0x000f220000000a00 */
[----:B-1----:R-:W-:-:S05]  /*7240*/  @P2 IMAD.HI.U32 R8, R17, R8, RZ ;  /* 0x0000000811082227 */ /* 0x002fca00078e00ff */
[----:B------:R-:W-:-:S05]  /*7250*/  @P2 SHF.R.U32.HI R7, RZ, R9, R8 ;  /* 0x00000009ff072219 */ /* 0x000fca0000011608 */
[----:B--2---:R-:W-:-:S04]  /*7260*/  @P3 IMAD.HI.U32 R8, R7, R12, RZ ;  /* 0x0000000c07083227 */ /* 0x004fc800078e00ff */
[----:B------:R-:W-:Y:S01]  /*7270*/  IMAD.MOV.U32 R9, RZ, RZ, R7 ;  /* 0x000000ffff097224 */ /* 0x000fe200078e0007 */
[----:B---3--:R-:W-:-:S05]  /*7280*/  @P3 SHF.R.U32.HI R9, RZ, R11, R8 ;  /* 0x0000000bff093219 */ /* 0x008fca0000011608 */
[----:B----4-:R-:W-:-:S04]  /*7290*/  @P4 IMAD.HI.U32 R8, R9, R2, RZ ;  /* 0x0000000209084227 */ /* 0x010fc800078e00ff */
[----:B------:R-:W-:Y:S01]  /*72a0*/  IMAD.MOV.U32 R2, RZ, RZ, R9 ;  /* 0x000000ffff027224 */ /* 0x000fe200078e0009 */
[----:B------:R-:W-:Y:S02]  /*72b0*/  @P4 SHF.R.U32.HI R2, RZ, R3, R8 ;  /* 0x00000003ff024219 */ /* 0x000fe40000011608 */
[----:B------:R-:W-:-:S03]  /*72c0*/  IADD3 R3, -R9, RZ, RZ ;  /* 0x000000ff09037210 */ /* 0x000fc60007ffe1ff */
[----:B------:R-:W-:Y:S02]  /*72d0*/  IMAD.MOV R2, RZ, RZ, -R2 ;  /* 0x000000ffff027224 */ /* 0x000fe400078e0a02 */
[----:B------:R-:W-:Y:S02]  /*72e0*/  IMAD R10, R10, R3, R7 ;  /* 0x000000030a0a7224 */ /* 0x000fe400078e0207 */
[----:B------:R-:W-:Y:S01]  /*72f0*/  IMAD R2, R13, R2, R9 ;  /* 0x000000020d027224 */ /* 0x000fe200078e0209 */
[----:B------:R-:W-:Y:S06]  /*7300*/  BRA.DIV UR4, `(.L_x_76) ;  /* 0x0000001a04147947 */ /* 0x000fec000b800000 */
[----:B------:R-:W-:-:S13]  /*7310*/  ELECT P6, URZ, PT ;  /* 0x00000000003f782f */ /* 0x000fda00038c0000 */
.L_x_128:
[----:B------:R-:W-:Y:S01]  /*7320*/  IMAD.MOV R3, RZ, RZ, -R7 ;  /* 0x000000ffff037224 */ /* 0x000fe200078e0a07 */
[----:B------:R-:W-:Y:S03]  /*7330*/  BSSY B1, `(.L_x_77) ;  /* 0x000002a000017945 */ /* 0x000fe60003800000 */
[----:B------:R-:W-:Y:S02]  /*7340*/  IMAD R3, R6, R3, R17 ;  /* 0x0000000306037224 */ /* 0x000fe400078e0211 */
[----:B------:R-:W-:Y:S02]  /*7350*/  IMAD.MOV.U32 R6, RZ, RZ, RZ ;  /* 0x000000ffff067224 */ /* 0x000fe400078e00ff */
[----:B------:R-:W-:Y:S01]  /*7360*/  IMAD.SHL.U32 R3, R3, 0x80, RZ ;  /* 0x0000008003037824 */ /* 0x000fe200078e00ff */
[----:B------:R-:W-:Y:S06]  /*7370*/  @!P6 BRA `(.L_x_78) ;  /* 0x000000000094e947 */ /* 0x000fec0003800000 */
[----:B------:R-:W1:Y:S01]  /*7380*/  S2R R7, SR_CgaCtaId ;  /* 0x0000000000077919 */ /* 0x000e620000008800 */
[----:B------:R-:W-:-:S04]  /*7390*/  MOV R6, 0x400 ;  /* 0x0000040000067802 */ /* 0x000fc80000000f00 */
[----:B-1----:R-:W-:Y:S02]  /*73a0*/  LEA R9, R7, R6, 0x18 ;  /* 0x0000000607097211 */ /* 0x002fe400078ec0ff */
[----:B------:R-:W-:-:S03]  /*73b0*/  SHF.L.U32 R6, R5, 0x1f, RZ ;  /* 0x0000001f05067819 */ /* 0x000fc600000006ff */
[----:B------:R-:W-:-:S04]  /*73c0*/  IMAD R7, R0, 0x8, R9 ;  /* 0x0000000800077824 */ /* 0x000fc800078e0209 */
[----:B------:R-:W1:Y:S02]  /*73d0*/  SYNCS.PHASECHK.TRANS64.TRYWAIT P2, [R7+URZ+0x9460], R6 ;  /* 0x00946006070075a7 */ /* 0x000e64000804017f */
[----:B-1----:R-:W-:Y:S05]  /*73e0*/  @!P2 BRA `(.L_x_79) ;  /* 0x0000001400fca947 */ /* 0x002fea0003800000 */
.L_x_129:
[----:B------:R-:W-:Y:S01]  /*73f0*/  UPRMT UR4, UR6, 0x9910, URZ ;  /* 0x0000991006047896 */ /* 0x000fe2000800003f */
[----:B-1----:R-:W-:-:S03]  /*7400*/  @P1 IMAD.MOV.U32 R6, RZ, RZ, 0x1000 ;  /* 0x00001000ff061424 */ /* 0x002fc600078e00ff */
[----:B------:R-:W-:Y:S01]  /*7410*/  UISETP.NE.AND UP0, UPT, UR4, 0x2, UPT ;  /* 0x000000020400788c */ /* 0x000fe2000bf05270 */
[----:B------:R1:W-:Y:S05]  /*7420*/  @P1 SYNCS.ARRIVE.TRANS64 RZ, [R7+URZ+0x9450], R6 ;  /* 0x0094500607ff19a7 */ /* 0x0003ea000800003f */
[----:B------:R-:W-:-:S13]  /*7430*/  PLOP3.LUT P2, PT, PT, PT, UP0, 0x80, 0x0 ;  /* 0x000000000000781c */ /* 0x000fda0003f4f008 */
[----:B-1----:R-:W-:Y:S05]  /*7440*/  @P2 BRA `(.L_x_80) ;  /* 0x0000000000042947 */ /* 0x002fea0003800000 */
[----:B------:R-:W-:Y:S01]  /*7450*/  BPT.TRAP 0x1 ;  /* 0x000000040000795c */ /* 0x000fe20000300000 */
.L_x_80:
[----:B------:R-:W-:Y:S05]  /*7460*/  @P0 BRA `(.L_x_81) ;  /* 0x0000000000040947 */ /* 0x000fea0003800000 */
[----:B------:R-:W-:Y:S01]  /*7470*/  BPT.TRAP 0x1 ;  /* 0x000000040000795c */ /* 0x000fe20000300000 */
.L_x_81:
[----:B------:R-:W-:Y:S01]  /*7480*/  R2UR UR4, R9 ;  /* 0x00000000090472ca */ /* 0x000fe200000e0000 */
[----:B------:R-:W-:Y:S01]  /*7490*/  UIADD3 UR16, UP0, UR14, 0xf0, URZ ;  /* 0x000000f00e107890 */ /* 0x000fe2000ff1e03f */
[----:B------:R-:W-:Y:S01]  /*74a0*/  R2UR UR9, R7 ;  /* 0x00000000070972ca */ /* 0x000fe200000e0000 */
[----:B------:R-:W-:Y:S01]  /*74b0*/  UMOV UR5, 0x10000000 ;  /* 0x1000000000057882 */ /* 0x000fe20000000000 */
[----:B------:R-:W-:Y:S01]  /*74c0*/  R2UR UR8, R0 ;  /* 0x00000000000872ca */ /* 0x000fe200000e0000 */
[----:B------:R-:W-:Y:S01]  /*74d0*/  UIADD3.X UR17, URZ, UR15, URZ, UP0, !UPT ;  /* 0x0000000f3f117290 */ /* 0x000fe200087fe43f */
[----:B------:R-:W-:Y:S01]  /*74e0*/  R2UR UR11, R3 ;  /* 0x00000000030b72ca */ /* 0x000fe200000e0000 */
[----:B------:R-:W-:Y:S01]  /*74f0*/  UMOV UR10, URZ ;  /* 0x0000003f000a7c82 */ /* 0x000fe20008000000 */
[----:B------:R-:W-:Y:S01]  /*7500*/  R2UR UR12, R10 ;  /* 0x000000000a0c72ca */ /* 0x000fe200000e0000 */
[----:B------:R-:W-:Y:S01]  /*7510*/  VIADD R0, R0, 0x1 ;  /* 0x0000000100007836 */ /* 0x000fe20000000000 */
[----:B------:R-:W-:-:S04]  /*7520*/  R2UR UR13, R2 ;  /* 0x00000000020d72ca */ /* 0x000fc800000e0000 */
[C---:B------:R-:W-:Y:S01]  /*7530*/  ISETP.NE.AND P2, PT, R0.reuse, 0x2, PT ;  /* 0x000000020000780c */ /* 0x040fe20003f45270 */
[----:B------:R-:W-:Y:S02]  /*7540*/  UIADD3 UR9, UR9, 0x9450, URZ ;  /* 0x0000945009097890 */ /* 0x000fe4000fffe03f */
[----:B------:R-:W-:Y:S01]  /*7550*/  ULEA UR8, UR8, UR4, 0xc ;  /* 0x0000000408087291 */ /* 0x000fe2000f8e603f */
[----:B------:R-:W-:Y:S02]  /*7560*/  SEL R6, RZ, 0x1, P2 ;  /* 0x00000001ff067807 */ /* 0x000fe40001000000 */
[----:B------:R-:W-:Y:S01]  /*7570*/  UMOV UR4, 0x0 ;  /* 0x0000000000047882 */ /* 0x000fe20000000000 */
[----:B------:R-:W-:Y:S02]  /*7580*/  SEL R0, R0, RZ, P2 ;  /* 0x000000ff00007207 */ /* 0x000fe40001000000 */
[----:B------:R-:W-:Y:S02]  /*7590*/  LOP3.LUT R5, R5, R6, RZ, 0x3c, !PT ;  /* 0x0000000605057212 */ /* 0x000fe400078e3cff */
[----:B------:R-:W-:Y:S01]  /*75a0*/  MOV R6, 0x40 ;  /* 0x0000004000067802 */ /* 0x000fe20000000f00 */
[----:B------:R1:W-:Y:S02]  /*75b0*/  UTMALDG.4D [UR8], [UR16], desc[UR4] ;  /* 0x00000408100075b4 */ /* 0x0003e40008019000 */
[----:B-1----:R-:W-:-:S04]  /*75c0*/  NOP ;  /* 0x0000000000007918 */ /* 0x002fc80000000000 */
.L_x_78:
[----:B------:R-:W-:Y:S05]  /*75d0*/  BSYNC B1 ;  /* 0x0000000000017941 */ /* 0x000fea0003800000 */
.L_x_77:
[----:B------:R-:W-:Y:S01]  /*75e0*/  LOP3.LUT P2, RZ, R4, 0xff, RZ, 0xc0, !PT ;  /* 0x000000ff04ff7812 */ /* 0x000fe2000784c0ff */
[----:B------:R-:W-:-:S12]  /*75f0*/  BSSY B1, `(.L_x_82) ;  /* 0x0000009000017945 */ /* 0x000fd80003800000 */
[----:B------:R-:W-:Y:S05]  /*7600*/  @!P2 BRA `(.L_x_83) ;  /* 0x00000000001ca947 */ /* 0x000fea0003800000 */
[----:B------:R-:W1:Y:S01]  /*7610*/  S2R R7, SR_CgaCtaId ;  /* 0x0000000000077919 */ /* 0x000e620000008800 */
[----:B------:R-:W-:-:S04]  /*7620*/  MOV R4, 0x400 ;  /* 0x0000040000047802 */ /* 0x000fc80000000f00 */
[----:B-1----:R-:W-:Y:S02]  /*7630*/  LEA R7, R7, R4, 0x18 ;  /* 0x0000000407077211 */ /* 0x002fe400078ec0ff */
[----:B------:R-:W-:Y:S02]  /*7640*/  SHF.L.U32 R4, RZ, 0x1f, RZ ;  /* 0x0000001fff047819 */ /* 0x000fe400000006ff */
[----:B------:R1:W-:Y:S02]  /*7650*/  SYNCS.ARRIVE.TRANS64.A1T0 RZ, [R7+URZ+0x94b0], RZ ;  /* 0x0094b0ff07ff79a7 */ /* 0x0003e4000810003f */
[----:B------:R-:W2:Y:S02]  /*7660*/  SYNCS.PHASECHK.TRANS64.TRYWAIT P2, [R7+URZ+0x94b0], R4 ;  /* 0x0094b004070075a7 */ /* 0x000ea4000804017f */
[----:B-12---:R-:W-:Y:S05]  /*7670*/  @!P2 BRA `(.L_x_84) ;  /* 0x00000014006ca947 */ /* 0x006fea0003800000 */
.L_x_83:
[----:B------:R-:W-:Y:S05]  /*7680*/  BSYNC B1 ;  /* 0x0000000000017941 */ /* 0x000fea0003800000 */
.L_x_82:
[----:B------:R-:W-:Y:S04]  /*7690*/  BSSY B1, `(.L_x_85) ;  /* 0x0000028000017945 */ /* 0x000fe80003800000 */
[----:B------:R-:W-:Y:S05]  /*76a0*/  @!P6 BRA `(.L_x_86) ;  /* 0x000000000098e947 */ /* 0x000fea0003800000 */
[----:B-1----:R-:W1:Y:S01]  /*76b0*/  S2R R7, SR_CgaCtaId ;  /* 0x0000000000077919 */ /* 0x002e620000008800 */
[----:B------:R-:W-:Y:S02]  /*76c0*/  MOV R4, 0x400 ;  /* 0x0000040000047802 */ /* 0x000fe40000000f00 */
[----:B------:R-:W-:Y:S02]  /*76d0*/  SHF.L.U32 R9, R5, 0x1f, RZ ;  /* 0x0000001f05097819 */ /* 0x000fe400000006ff */
[----:B-1----:R-:W-:-:S05]  /*76e0*/  LEA R7, R7, R4, 0x18 ;  /* 0x0000000407077211 */ /* 0x002fca00078ec0ff */
[----:B------:R-:W-:-:S04]  /*76f0*/  IMAD R4, R0, 0x8, R7 ;  /* 0x0000000800047824 */ /* 0x000fc800078e0207 */
[----:B------:R-:W1:Y:S02]  /*7700*/  SYNCS.PHASECHK.TRANS64.TRYWAIT P2, [R4+URZ+0x9460], R9 ;  /* 0x00946009040075a7 */ /* 0x000e64000804017f */
[----:B-1----:R-:W-:Y:S05]  /*7710*/  @!P2 BRA `(.L_x_87) ;  /* 0x000000140058a947 */ /* 0x002fea0003800000 */
.L_x_130:
[----:B------:R-:W-:Y:S01]  /*7720*/  UPRMT UR4, UR6, 0x9910, URZ ;  /* 0x0000991006047896 */ /* 0x000fe2000800003f */
[----:B-1----:R-:W-:-:S03]  /*7730*/  @P1 IMAD.MOV.U32 R9, RZ, RZ, 0x1000 ;  /* 0x00001000ff091424 */ /* 0x002fc600078e00ff */
[----:B------:R-:W-:Y:S01]  /*7740*/  UISETP.NE.AND UP0, UPT, UR4, 0x2, UPT ;  /* 0x000000020400788c */ /* 0x000fe2000bf05270 */
[----:B------:R1:W-:Y:S05]  /*7750*/  @P1 SYNCS.ARRIVE.TRANS64 RZ, [R4+URZ+0x9450], R9 ;  /* 0x0094500904ff19a7 */ /* 0x0003ea000800003f */
[----:B------:R-:W-:-:S13]  /*7760*/  PLOP3.LUT P2, PT, PT, PT, UP0, 0x80, 0x0 ;  /* 0x000000000000781c */ /* 0x000fda0003f4f008 */
[----:B-1----:R-:W-:Y:S05]  /*7770*/  @P2 BRA `(.L_x_88) ;  /* 0x0000000000042947 */ /* 0x002fea0003800000 */
[----:B------:R-:W-:Y:S01]  /*7780*/  BPT.TRAP 0x1 ;  /* 0x000000040000795c */ /* 0x000fe20000300000 */
.L_x_88:
[----:B------:R-:W-:Y:S05]  /*7790*/  @P0 BRA `(.L_x_89) ;  /* 0x0000000000040947 */ /* 0x000fea0003800000 */
[----:B------:R-:W-:Y:S01]  /*77a0*/  BPT.TRAP 0x1 ;  /* 0x000000040000795c */ /* 0x000fe20000300000 */
.L_x_89:
[----:B------:R-:W-:Y:S01]  /*77b0*/  R2UR UR4, R7 ;  /* 0x00000000070472ca */ /* 0x000fe200000e0000 */
[----:B------:R-:W-:Y:S01]  /*77c0*/  UIADD3 UR16, UP0, UR14, 0xf0, URZ ;  /* 0x000000f00e107890 */ /* 0x000fe2000ff1e03f */
[----:B------:R-:W-:Y:S01]  /*77d0*/  R2UR UR11, R3 ;  /* 0x00000000030b72ca */ /* 0x000fe200000e0000 */
[----:B------:R-:W-:Y:S01]  /*77e0*/  UMOV UR10, URZ ;  /* 0x0000003f000a7c82 */ /* 0x000fe20008000000 */
[----:B------:R-:W-:Y:S01]  /*77f0*/  R2UR UR5, R6 ;  /* 0x00000000060572ca */ /* 0x000fe200000e0000 */
[----:B------:R-:W-:Y:S01]  /*7800*/  UIADD3.X UR17, URZ, UR15, URZ, UP0, !UPT ;  /* 0x0000000f3f117290 */ /* 0x000fe200087fe43f */
[----:B------:R-:W-:Y:S02]  /*7810*/  R2UR UR9, R4 ;  /* 0x00000000040972ca */ /* 0x000fe400000e0000 */
[C---:B------:R-:W-:Y:S01]  /*7820*/  R2UR UR8, R0.reuse ;  /* 0x00000000000872ca */ /* 0x040fe200000e0000 */
[----:B------:R-:W-:Y:S01]  /*7830*/  VIADD R0, R0, 0x1 ;  /* 0x0000000100007836 */ /* 0x000fe20000000000 */
[----:B------:R-:W-:-:S02]  /*7840*/  R2UR UR12, R10 ;  /* 0x000000000a0c72ca */ /* 0x000fc400000e0000 */
[----:B------:R-:W-:Y:S02]  /*7850*/  R2UR UR13, R2 ;  /* 0x00000000020d72ca */ /* 0x000fe400000e0000 */
[----:B------:R-:W-:-:S03]  /*7860*/  ISETP.NE.AND P2, PT, R0, 0x2, PT ;  /* 0x000000020000780c */ /* 0x000fc60003f45270 */
[----:B------:R-:W-:Y:S01]  /*7870*/  UIADD3 UR11, UR11, UR5, URZ ;  /* 0x000000050b0b7290 */ /* 0x000fe2000fffe03f */
[----:B------:R-:W-:Y:S01]  /*7880*/  SEL R2, RZ, 0x1, P2 ;  /* 0x00000001ff027807 */ /* 0x000fe20001000000 */
[----:B------:R-:W-:Y:S01]  /*7890*/  UIADD3 UR9, UR9, 0x9450, URZ ;  /* 0x0000945009097890 */ /* 0x000fe2000fffe03f */
[----:B------:R-:W-:Y:S01]  /*78a0*/  SEL R0, R0, RZ, P2 ;  /* 0x000000ff00007207 */ /* 0x000fe20001000000 */
[----:B------:R-:W-:Y:S01]  /*78b0*/  ULEA UR8, UR8, UR4, 0xc ;  /* 0x0000000408087291 */ /* 0x000fe2000f8e603f */
[----:B------:R-:W-:Y:S01]  /*78c0*/  LOP3.LUT R5, R5, R2, RZ, 0x3c, !PT ;  /* 0x0000000205057212 */ /* 0x000fe200078e3cff */
[----:B------:R-:W-:Y:S01]  /*78d0*/  UMOV UR5, 0x10000000 ;  /* 0x1000000000057882 */ /* 0x000fe20000000000 */
[----:B------:R-:W-:-:S06]  /*78e0*/  UMOV UR4, 0x0 ;  /* 0x0000000000047882 */ /* 0x000fcc0000000000 */
[----:B------:R2:W-:Y:S02]  /*78f0*/  UTMALDG.4D [UR8], [UR16], desc[UR4] ;  /* 0x00000408100075b4 */ /* 0x0005e40008019000 */
[----:B--2---:R-:W-:Y:S01]  /*7900*/  NOP ;  /* 0x0000000000007918 */ /* 0x004fe20000000000 */
.L_x_86:
[----:B------:R-:W-:Y:S05]  /*7910*/  BSYNC B1 ;  /* 0x0000000000017941 */ /* 0x000fea0003800000 */
.L_x_85:
[----:B------:R-:W-:Y:S01]  /*7920*/  VIADD R17, R17, UR7 ;  /* 0x0000000711117c36 */ /* 0x000fe20008000000 */
[----:B-1----:R-:W-:-:S04]  /*7930*/  PRMT R4, RZ, 0x7610, R4 ;  /* 0x00007610ff047816 */ /* 0x002fc80000000004 */
[----:B------:R-:W-:-:S13]  /*7940*/  ISETP.GE.AND P2, PT, R17, UR18, PT ;  /* 0x0000001211007c0c */ /* 0x000fda000bf46270 */
[----:B------:R-:W-:Y:S05]  /*7950*/  @!P2 BRA `(.L_x_90) ;  /* 0xfffffff80008a947 */ /* 0x000fea000383ffff */
[----:B------:R-:W-:Y:S05]  /*7960*/  BSYNC B0 ;  /* 0x0000000000007941 */ /* 0x000fea0003800000 */
.L_x_75:
[----:B------:R-:W-:Y:S05]  /*7970*/  EXIT ;  /* 0x000000000000794d */ /* 0x000fea0003800000 */
.L_x_74:
[----:B-1----:R-:W-:Y:S02]  /*7980*/  ULDC UR4, c[0x0][0xa00] ;  /* 0x0002800000047ab9 */ /* 0x002fe40000000800 */
[----:B------:R-:W-:-:S13]  /*7990*/  ISETP.GE.AND P0, PT, R17, UR4, PT ;  /* 0x0000000411007c0c */ /* 0x000fda000bf06270 */
[----:B------:R-:W-:Y:S05]  /*79a0*/  @P0 EXIT ;  /* 0x000000000000094d */ /* 0x000fea0003800000 */
[----:B------:R-:W-:Y:S01]  /*79b0*/  LOP3.LUT P0, RZ, R2, 0x1f, RZ, 0xc0, !PT ;  /* 0x0000001f02ff7812 */ /* 0x000fe2000780c0ff */
[----:B------:R-:W-:Y:S01]  /*79c0*/  BSSY B0, `(.L_x_91) ;  /* 0x00000e2000007945 */ /* 0x000fe20003800000 */
[----:B------:R-:W-:Y:S01]  /*79d0*/  IMAD.MOV.U32 R4, RZ, RZ, 0x1 ;  /* 0x00000001ff047424 */ /* 0x000fe200078e00ff */
[----:B------:R-:W-:Y:S01]  /*79e0*/  MOV R5, RZ ;  /* 0x000000ff00057202 */ /* 0x000fe20000000f00 */
[----:B------:R-:W-:Y:S01]  /*79f0*/  IMAD.MOV.U32 R0, RZ, RZ, 0x1 ;  /* 0x00000001ff007424 */ /* 0x000fe200078e00ff */
[----:B------:R-:W-:Y:S01]  /*7a00*/  PLOP3.LUT P0, PT, P0, P2, PT, 0x2a, 0x0 ;  /* 0x000000000000781c */ /* 0x000fe20000704572 */
[----:B------:R-:W-:Y:S01]  /*7a10*/  ULOP3.LUT UR5, UR45, 0x2, URZ, 0xfc, !UPT ;  /* 0x000000022d057892 */ /* 0x000fe2000f8efc3f */
[----:B------:R-:W-:Y:S01]  /*7a20*/  ULDC.64 UR6, c[0x0][0x198] ;  /* 0x0000660000067ab9 */ /* 0x000fe20000000a00 */
[----:B------:R-:W-:-:S10]  /*7a30*/  ULDC UR14, c[0x0][0xc] ;  /* 0x00000300000e7ab9 */ /* 0x000fd40000000800 */
.L_x_118:
[----:B------:R-:W1:Y:S01]  /*7a40*/  LDC R2, c[0x0][0xa04] ;  /* 0x00028100ff027b82 */ /* 0x000e620000000800 */
[----:B------:R-:W-:-:S07]  /*7a50*/  UMOV UR4, 0xffffffff ;  /* 0xffffffff00047882 */ /* 0x000fce0000000000 */
        /* <DEDUP_REMOVED lines=9> */
[----:B-1----:R-:W-:-:S04]  /*7af0*/  @P3 IMAD.HI.U32 R10, R17, R6, RZ ;  /* 0x00000006110a3227 */ /* 0x002fc800078e00ff */
[----:B------:R-:W-:Y:S01]  /*7b00*/  IMAD.MOV.U32 R6, RZ, RZ, R17 ;  /* 0x000000ffff067224 */ /* 0x000fe200078e0011 */
[----:B------:R-:W-:-:S05]  /*7b10*/  @P3 SHF.R.U32.HI R6, RZ, R7, R10 ;  /* 0x00000007ff063219 */ /* 0x000fca000001160a */
[----:B--2---:R-:W-:-:S04]  /*7b20*/  @P4 IMAD.HI.U32 R9, R6, R9, RZ ;  /* 0x0000000906094227 */ /* 0x004fc800078e00ff */
[----:B------:R-:W-:Y:S01]  /*7b30*/  IMAD.MOV.U32 R7, RZ, RZ, R6 ;  /* 0x000000ffff077224 */ /* 0x000fe200078e0006 */
[----:B---3--:R-:W-:-:S05]  /*7b40*/  @P4 SHF.R.U32.HI R7, RZ, R12, R9 ;  /* 0x0000000cff074219 */ /* 0x008fca0000011609 */
[----:B------:R-:W-:Y:S02]  /*7b50*/  IMAD.MOV.U32 R9, RZ, RZ, R7 ;  /* 0x000000ffff097224 */ /* 0x000fe400078e0007 */
[----:B----4-:R-:W-:-:S05]  /*7b60*/  @P5 IMAD.HI.U32 R2, R7, R2, RZ ;  /* 0x0000000207025227 */ /* 0x010fca00078e00ff */
[----:B------:R-:W-:Y:S01]  /*7b70*/  @P5 SHF.R.U32.HI R9, RZ, R3, R2 ;  /* 0x00000003ff095219 */ /* 0x000fe20000011602 */
[----:B------:R-:W-:-:S04]  /*7b80*/  IMAD.MOV R3, RZ, RZ, -R7 ;  /* 0x000000ffff037224 */ /* 0x000fc800078e0a07 */
[----:B------:R-:W-:Y:S01]  /*7b90*/  IMAD R2, R11, R3, R6 ;  /* 0x000000030b027224 */ /* 0x000fe200078e0206 */
[----:B------:R-:W-:-:S05]  /*7ba0*/  IADD3 R3, -R9, RZ, RZ ;  /* 0x000000ff09037210 */ /* 0x000fca0007ffe1ff */
[----:B------:R-:W-:Y:S01]  /*7bb0*/  IMAD R3, R8, R3, R7 ;  /* 0x0000000308037224 */ /* 0x000fe200078e0207 */
[----:B------:R-:W-:Y:S06]  /*7bc0*/  BRA.DIV UR4, `(.L_x_92) ;  /* 0x0000001204407947 */ /* 0x000fec000b800000 */
[----:B------:R-:W-:-:S13]  /*7bd0*/  ELECT P6, URZ, PT ;  /* 0x00000000003f782f */ /* 0x000fda00038c0000 */
.L_x_133:
[----:B------:R-:W1:Y:S01]  /*7be0*/  LDC R6, c[0x0][0x28c] ;  /* 0x0000a300ff067b82 */ /* 0x000e620000000800 */
[----:B------:R-:W-:Y:S01]  /*7bf0*/  BSSY B1, `(.L_x_93) ;  /* 0x0000027000017945 */ /* 0x000fe20003800000 */
[----:B-1----:R-:W-:-:S13]  /*7c00*/  ISETP.GT.AND P3, PT, R6, RZ, P6 ;  /* 0x000000ff0600720c */ /* 0x002fda0003764270 */
[----:B------:R-:W-:Y:S05]  /*7c10*/  @!P3 BRA `(.L_x_94) ;  /* 0x000000000090b947 */ /* 0x000fea0003800000 */
[----:B------:R-:W1:Y:S01]  /*7c20*/  S2R R8, SR_CgaCtaId ;  /* 0x0000000000087919 */ /* 0x000e620000008800 */
[----:B------:R-:W-:-:S04]  /*7c30*/  MOV R7, 0x400 ;  /* 0x0000040000077802 */ /* 0x000fc80000000f00 */
[----:B-1----:R-:W-:Y:S02]  /*7c40*/  LEA R10, R8, R7, 0x18 ;  /* 0x00000007080a7211 */ /* 0x002fe400078ec0ff */
[----:B------:R-:W-:-:S03]  /*7c50*/  SHF.L.U32 R7, R0, 0x1f, RZ ;  /* 0x0000001f00077819 */ /* 0x000fc600000006ff */
[----:B------:R-:W-:-:S04]  /*7c60*/  IMAD R8, R5, 0x8, R10 ;  /* 0x0000000805087824 */ /* 0x000fc800078e020a */
[----:B------:R-:W1:Y:S02]  /*7c70*/  SYNCS.PHASECHK.TRANS64.TRYWAIT P4, [R8+URZ+0x9428], R7 ;  /* 0x00942807080075a7 */ /* 0x000e64000808017f */
[----:B-1----:R-:W-:Y:S05]  /*7c80*/  @!P4 BRA `(.L_x_95) ;  /* 0x000000100030c947 */ /* 0x002fea0003800000 */
.L_x_134:
[----:B------:R-:W-:Y:S01]  /*7c90*/  UPRMT UR4, UR5, 0x9910, URZ ;  /* 0x0000991005047896 */ /* 0x000fe2000800003f */
[----:B-1----:R-:W-:-:S03]  /*7ca0*/  @P2 IMAD.MOV.U32 R7, RZ, RZ, 0x1000 ;  /* 0x00001000ff072424 */ /* 0x002fc600078e00ff */
[----:B------:R-:W-:Y:S01]  /*7cb0*/  UISETP.NE.AND UP0, UPT, UR4, 0x2, UPT ;  /* 0x000000020400788c */ /* 0x000fe2000bf05270 */
[----:B------:R1:W-:Y:S05]  /*7cc0*/  @P2 SYNCS.ARRIVE.TRANS64 RZ, [R8+URZ+0x9400], R7 ;  /* 0x0094000708ff29a7 */ /* 0x0003ea000800003f */
[----:B------:R-:W-:-:S13]  /*7cd0*/  PLOP3.LUT P4, PT, PT, PT, UP0, 0x80, 0x0 ;  /* 0x000000000000781c */ /* 0x000fda0003f8f008 */
[----:B-1----:R-:W-:Y:S05]  /*7ce0*/  @P4 BRA `(.L_x_96) ;  /* 0x0000000000044947 */ /* 0x002fea0003800000 */
[----:B------:R-:W-:Y:S01]  /*7cf0*/  BPT.TRAP 0x1 ;  /* 0x000000040000795c */ /* 0x000fe20000300000 */
.L_x_96:
[----:B------:R-:W-:Y:S05]  /*7d00*/  @P0 BRA `(.L_x_97) ;  /* 0x0000000000040947 */ /* 0x000fea0003800000 */
[----:B------:R-:W-:Y:S01]  /*7d10*/  BPT.TRAP 0x1 ;  /* 0x000000040000795c */ /* 0x000fe20000300000 */
.L_x_97:
[----:B------:R-:W-:Y:S01]  /*7d20*/  IMAD R10, R5, 0x1000, R10 ;  /* 0x00001000050a7824 */ /* 0x000fe200078e020a */
[----:B------:R-:W-:Y:S01]  /*7d30*/  R2UR UR9, R8 ;  /* 0x00000000080972ca */ /* 0x000fe200000e0000 */
[----:B------:R-:W-:Y:S01]  /*7d40*/  UIADD3 UR16, UP0, UR6, 0x1f0, URZ ;  /* 0x000001f006107890 */ /* 0x000fe2000ff1e03f */
[----:B------:R-:W-:Y:S01]  /*7d50*/  R2UR UR12, R2 ;  /* 0x00000000020c72ca */ /* 0x000fe200000e0000 */
[----:B------:R-:W-:Y:S01]  /*7d60*/  UMOV UR18, 0x0 ;  /* 0x0000000000127882 */ /* 0x000fe20000000000 */
[----:B------:R-:W-:Y:S01]  /*7d70*/  R2UR UR8, R10 ;  /* 0x000000000a0872ca */ /* 0x000fe200000e0000 */
[----:B------:R-:W-:Y:S01]  /*7d80*/  UIADD3.X UR17, URZ, UR7, URZ, UP0, !UPT ;  /* 0x000000073f117290 */ /* 0x000fe200087fe43f */
[----:B------:R-:W-:Y:S01]  /*7d90*/  R2UR UR13, R3 ;  /* 0x00000000030d72ca */ /* 0x000fe200000e0000 */
[----:B------:R-:W-:Y:S01]  /*7da0*/  UMOV UR19, 0x10000000 ;  /* 0x1000000000137882 */ /* 0x000fe20000000000 */
[----:B------:R-:W-:Y:S01]  /*7db0*/  UMOV UR10, URZ ;  /* 0x0000003f000a7c82 */ /* 0x000fe20008000000 */
[----:B------:R-:W-:Y:S01]  /*7dc0*/  UMOV UR11, URZ ;  /* 0x0000003f000b7c82 */ /* 0x000fe20008000000 */
[----:B------:R-:W-:-:S03]  /*7dd0*/  VIADD R5, R5, 0x1 ;  /* 0x0000000105057836 */ /* 0x000fc60000000000 */
[----:B------:R-:W-:Y:S02]  /*7de0*/  UIADD3 UR9, UR9, 0x9400, URZ ;  /* 0x0000940009097890 */ /* 0x000fe4000fffe03f */
[C---:B------:R-:W-:Y:S02]  /*7df0*/  ISETP.NE.AND P4, PT, R5.reuse, 0x5, PT ;  /* 0x000000050500780c */ /* 0x040fe40003f85270 */
[----:B------:R-:W-:Y:S02]  /*7e00*/  UIADD3 UR8, UR8, 0x2000, URZ ;  /* 0x0000200008087890 */ /* 0x000fe4000fffe03f */
[----:B------:R-:W-:Y:S02]  /*7e10*/  SEL R7, RZ, 0x1, P4 ;  /* 0x00000001ff077807 */ /* 0x000fe40002000000 */
[----:B------:R-:W-:Y:S02]  /*7e20*/  SEL R5, R5, RZ, P4 ;  /* 0x000000ff05057207 */ /* 0x000fe40002000000 */
[----:B------:R-:W-:-:S03]  /*7e30*/  LOP3.LUT R0, R0, R7, RZ, 0x3c, !PT ;  /* 0x0000000700007212 */ /* 0x000fc600078e3cff */
[----:B------:R1:W-:Y:S02]  /*7e40*/  UTMALDG.4D [UR8], [UR16], desc[UR18] ;  /* 0x00001208100075b4 */ /* 0x0003e40008019000 */
[----:B-1----:R-:W-:Y:S02]  /*7e50*/  NOP ;  /* 0x0000000000007918 */ /* 0x002fe40000000000 */
.L_x_94:
[----:B------:R-:W-:Y:S05]  /*7e60*/  BSYNC B1 ;  /* 0x0000000000017941 */ /* 0x000fea0003800000 */
.L_x_93:
        /* <DEDUP_REMOVED lines=10> */
.L_x_99:
[----:B------:R-:W-:Y:S05]  /*7f10*/  BSYNC B1 ;  /* 0x0000000000017941 */ /* 0x000fea0003800000 */
.L_x_98:
[----:B------:R-:W-:Y:S01]  /*7f20*/  BSSY B1, `(.L_x_101) ;  /* 0x0000028000017945 */ /* 0x000fe20003800000 */
[----:B------:R-:W-:-:S03]  /*7f30*/  IMAD.MOV.U32 R9, RZ, RZ, RZ ;  /* 0x000000ffff097224 */ /* 0x000fc600078e00ff */
[----:B------:R-:W-:Y:S05]  /*7f40*/  @!P3 BRA `(.L_x_102) ;  /* 0x000000000094b947 */ /* 0x000fea0003800000 */
[----:B-1----:R-:W1:Y:S01]  /*7f50*/  S2R R7, SR_CgaCtaId ;  /* 0x0000000000077919 */ /* 0x002e620000008800 */
[----:B------:R-:W-:Y:S02]  /*7f60*/  MOV R4, 0x400 ;  /* 0x0000040000047802 */ /* 0x000fe40000000f00 */
[----:B------:R-:W-:Y:S02]  /*7f70*/  SHF.L.U32 R8, R0, 0x1f, RZ ;  /* 0x0000001f00087819 */ /* 0x000fe400000006ff */
[----:B-1----:R-:W-:-:S04]  /*7f80*/  LEA R4, R7, R4, 0x18 ;  /* 0x0000000407047211 */ /* 0x002fc800078ec0ff */
[----:B------:R-:W-:-:S04]  /*7f90*/  LEA R7, R5, R4, 0x3 ;  /* 0x0000000405077211 */ /* 0x000fc800078e18ff */
[----:B------:R-:W1:Y:S02]  /*7fa0*/  SYNCS.PHASECHK.TRANS64.TRYWAIT P3, [R7+URZ+0x9428], R8 ;  /* 0x00942808070075a7 */ /* 0x000e64000806017f */
[----:B-1----:R-:W-:Y:S05]  /*7fb0*/  @!P3 BRA `(.L_x_103) ;  /* 0x0000000c008cb947 */ /* 0x002fea0003800000 */
.L_x_135:
[----:B------:R-:W-:Y:S01]  /*7fc0*/  UPRMT UR4, UR5, 0x9910, URZ ;  /* 0x0000991005047896 */ /* 0x000fe2000800003f */
[----:B-1----:R-:W-:-:S03]  /*7fd0*/  @P2 IMAD.MOV.U32 R8, RZ, RZ, 0x1000 ;  /* 0x00001000ff082424 */ /* 0x002fc600078e00ff */
[----:B------:R-:W-:Y:S01]  /*7fe0*/  UISETP.NE.AND UP0, UPT, UR4, 0x2, UPT ;  /* 0x000000020400788c */ /* 0x000fe2000bf05270 */
[----:B------:R1:W-:Y:S05]  /*7ff0*/  @P2 SYNCS.ARRIVE.TRANS64 RZ, [R7+URZ+0x9400], R8 ;  /* 0x0094000807ff29a7 */ /* 0x0003ea000800003f */
[----:B------:R-:W-:-:S13]  /*8000*/  PLOP3.LUT P3, PT, PT, PT, UP0, 0x80, 0x0 ;  /* 0x000000000000781c */ /* 0x000fda0003f6f008 */
[----:B-1----:R-:W-:Y:S05]  /*8010*/  @P3 BRA `(.L_x_104) ;  /* 0x0000000000043947 */ /* 0x002fea0003800000 */
[----:B------:R-:W-:Y:S01]  /*8020*/  BPT.TRAP 0x1 ;  /* 0x000000040000795c */ /* 0x000fe20000300000 */
.L_x_104:
[----:B------:R-:W-:Y:S05]  /*8030*/  @P0 BRA `(.L_x_105) ;  /* 0x0000000000040947 */ /* 0x000fea0003800000 */
[----:B------:R-:W-:Y:S01]  /*8040*/  BPT.TRAP 0x1 ;  /* 0x000000040000795c */ /* 0x000fe20000300000 */
.L_x_105:
        /* <DEDUP_REMOVED lines=11> */
[----:B------:R-:W-:-:S02]  /*8100*/  VIADD R5, R5, 0x1 ;  /* 0x0000000105057836 */ /* 0x000fc40000000000 */
[----:B------:R-:W-:Y:S01]  /*8110*/  IMAD.MOV.U32 R9, RZ, RZ, 0x1 ;  /* 0x00000001ff097424 */ /* 0x000fe200078e00ff */
[----:B------:R-:W-:Y:S02]  /*8120*/  UIADD3 UR9, UR9, 0x9400, URZ ;  /* 0x0000940009097890 */ /* 0x000fe4000fffe03f */
[C---:B------:R-:W-:Y:S02]  /*8130*/  ISETP.NE.AND P3, PT, R5.reuse, 0x5, PT ;  /* 0x000000050500780c */ /* 0x040fe40003f65270 */
[----:B------:R-:W-:Y:S02]  /*8140*/  UIADD3 UR8, UR8, 0x2000, URZ ;  /* 0x0000200008087890 */ /* 0x000fe4000fffe03f */
[----:B------:R-:W-:Y:S02]  /*8150*/  SEL R7, RZ, 0x1, P3 ;  /* 0x00000001ff077807 */ /* 0x000fe40001800000 */
[----:B------:R-:W-:Y:S02]  /*8160*/  SEL R5, R5, RZ, P3 ;  /* 0x000000ff05057207 */ /* 0x000fe40001800000 */
[----:B------:R-:W-:-:S03]  /*8170*/  LOP3.LUT R0, R0, R7, RZ, 0x3c, !PT ;  /* 0x0000000700007212 */ /* 0x000fc600078e3cff */
[----:B------:R2:W-:Y:S02]  /*8180*/  UTMALDG.4D [UR8], [UR16], desc[UR18] ;  /* 0x00001208100075b4 */ /* 0x0005e40008019000 */
[----:B--2---:R-:W-:Y:S02]  /*8190*/  NOP ;  /* 0x0000000000007918 */ /* 0x004fe40000000000 */
.L_x_102:
[----:B------:R-:W-:Y:S05]  /*81a0*/  BSYNC B1 ;  /* 0x0000000000017941 */ /* 0x000fea0003800000 */
.L_x_101:
[----:B------:R-:W-:-:S13]  /*81b0*/  ISETP.GE.AND P3, PT, R6, 0x41, PT ;  /* 0x000000410600780c */ /* 0x000fda0003f66270 */
[----:B------:R-:W-:Y:S05]  /*81c0*/  @!P3 BRA `(.L_x_106) ;  /* 0x000000040070b947 */ /* 0x000fea0003800000 */
[----:B------:R-:W-:Y:S01]  /*81d0*/  VIADD R6, R6, 0x3f ;  /* 0x0000003f06067836 */ /* 0x000fe20000000000 */
[----:B------:R-:W-:Y:S04]  /*81e0*/  BSSY B1, `(.L_x_106) ;  /* 0x000005a000017945 */ /* 0x000fe80003800000 */
[----:B-1----:R-:W-:-:S04]  /*81f0*/  SHF.R.S32.HI R7, RZ, 0x1f, R6 ;  /* 0x0000001fff077819 */ /* 0x002fc80000011406 */
[----:B------:R-:W-:-:S04]  /*8200*/  LEA.HI R4, R7, R6, RZ, 0x6 ;  /* 0x0000000607047211 */ /* 0x000fc800078f30ff */
[----:B------:R-:W-:-:S04]  /*8210*/  SHF.R.S32.HI R4, RZ, 0x6, R4 ;  /* 0x00000006ff047819 */ /* 0x000fc80000011404 */
[----:B------:R-:W-:-:S07]  /*8220*/  SHF.L.U32 R4, R4, 0x1, RZ ;  /* 0x0000000104047819 */ /* 0x000fce00000006ff */
.L_x_117:
[----:B------:R-:W-:Y:S04]  /*8230*/  BSSY B2, `(.L_x_107) ;  /* 0x0000027000027945 */ /* 0x000fe80003800000 */
[----:B------:R-:W-:Y:S05]  /*8240*/  @!P6 BRA `(.L_x_108) ;  /* 0x000000000094e947 */ /* 0x000fea0003800000 */
[----:B------:R-:W1:Y:S01]  /*8250*/  S2R R7, SR_CgaCtaId ;  /* 0x0000000000077919 */ /* 0x000e620000008800 */
[----:B------:R-:W-:Y:S02]  /*8260*/  MOV R6, 0x400 ;  /* 0x0000040000067802 */ /* 0x000fe40000000f00 */
[----:B------:R-:W-:Y:S02]  /*8270*/  SHF.L.U32 R8, R0, 0x1f, RZ ;  /* 0x0000001f00087819 */ /* 0x000fe400000006ff */
[----:B-1----:R-:W-:-:S05]  /*8280*/  LEA R6, R7, R6, 0x18 ;  /* 0x0000000607067211 */ /* 0x002fca00078ec0ff */
[----:B------:R-:W-:-:S04]  /*8290*/  IMAD R7, R5, 0x8, R6 ;  /* 0x0000000805077824 */ /* 0x000fc800078e0206 */
[----:B------:R-:W1:Y:S02]  /*82a0*/  SYNCS.PHASECHK.TRANS64.TRYWAIT P3, [R7+URZ+0x9428], R8 ;  /* 0x00942808070075a7 */ /* 0x000e64000806017f */
[----:B-1----:R-:W-:Y:S05]  /*82b0*/  @!P3 BRA `(.L_x_109) ;  /* 0x0000000800e0b947 */ /* 0x002fea0003800000 */
.L_x_136:
[----:B------:R-:W-:Y:S01]  /*82c0*/  UPRMT UR4, UR5, 0x9910, URZ ;  /* 0x0000991005047896 */ /* 0x000fe2000800003f */
[----:B-1----:R-:W-:-:S03]  /*82d0*/  @P2 IMAD.MOV.U32 R8, RZ, RZ, 0x1000 ;  /* 0x00001000ff082424 */ /* 0x002fc600078e00ff */
[----:B------:R-:W-:Y:S01]  /*82e0*/  UISETP.NE.AND UP0, UPT, UR4, 0x2, UPT ;  /* 0x000000020400788c */ /* 0x000fe2000bf05270 */
[----:B------:R1:W-:Y:S05]  /*82f0*/  @P2 SYNCS.ARRIVE.TRANS64 RZ, [R7+URZ+0x9400], R8 ;  /* 0x0094000807ff29a7 */ /* 0x0003ea000800003f */
[----:B------:R-:W-:-:S13]  /*8300*/  PLOP3.LUT P3, PT, PT, PT, UP0, 0x80, 0x0 ;  /* 0x000000000000781c */ /* 0x000fda0003f6f008 */
[----:B-1----:R-:W-:Y:S05]  /*8310*/  @P3 BRA `(.L_x_110) ;  /* 0x0000000000043947 */ /* 0x002fea0003800000 */
[----:B------:R-:W-:Y:S01]  /*8320*/  BPT.TRAP 0x1 ;  /* 0x000000040000795c */ /* 0x000fe20000300000 */
.L_x_110:
[----:B------:R-:W-:Y:S05]  /*8330*/  @P0 BRA `(.L_x_111) ;  /* 0x0000000000040947 */ /* 0x000fea0003800000 */
[----:B------:R-:W-:Y:S01]  /*8340*/  BPT.TRAP 0x1 ;  /* 0x000000040000795c */ /* 0x000fe20000300000 */
.L_x_111:
        /* <DEDUP_REMOVED lines=9> */
[----:B------:R-:W-:Y:S01]  /*83e0*/  R2UR UR13, R3 ;  /* 0x00000000030d72ca */ /* 0x000fe200000e0000 */
[----:B------:R-:W-:Y:S01]  /*83f0*/  UMOV UR10, URZ ;  /* 0x0000003f000a7c82 */ /* 0x000fe20008000000 */
[----:B------:R-:W-:-:S03]  /*8400*/  VIADD R5, R5, 0x1 ;  /* 0x0000000105057836 */ /* 0x000fc60000000000 */
[----:B------:R-:W-:Y:S02]  /*8410*/  UIADD3 UR9, UR9, 0x9400, URZ ;  /* 0x0000940009097890 */ /* 0x000fe4000fffe03f */
[----:B------:R-:W-:Y:S01]  /*8420*/  USHF.L.U32 UR11, UR11, 0x6, URZ ;  /* 0x000000060b0b7899 */ /* 0x000fe2000800063f */
[----:B------:R-:W-:Y:S01]  /*8430*/  ISETP.NE.AND P3, PT, R5, 0x5, PT ;  /* 0x000000050500780c */ /* 0x000fe20003f65270 */
[----:B------:R-:W-:-:S03]  /*8440*/  UIADD3 UR8, UR8, 0x2000, URZ ;  /* 0x0000200008087890 */ /* 0x000fc6000fffe03f */
[----:B------:R-:W-:Y:S02]  /*8450*/  SEL R7, RZ, 0x1, P3 ;  /* 0x00000001ff077807 */ /* 0x000fe40001800000 */
[----:B------:R-:W-:Y:S02]  /*8460*/  SEL R5, R5, RZ, P3 ;  /* 0x000000ff05057207 */ /* 0x000fe40001800000 */
[----:B------:R-:W-:Y:S02]  /*8470*/  LOP3.LUT R0, R0, R7, RZ, 0x3c, !PT ;  /* 0x0000000700007212 */ /* 0x000fe400078e3cff */
[----:B------:R1:W-:Y:S02]  /*8480*/  UTMALDG.4D [UR8], [UR16], desc[UR18] ;  /* 0x00001208100075b4 */ /* 0x0003e40008019000 */
[----:B-1----:R-:W-:-:S03]  /*8490*/  NOP ;  /* 0x0000000000007918 */ /* 0x002fc60000000000 */
.L_x_108:
[----:B------:R-:W-:Y:S05]  /*84a0*/  BSYNC B2 ;  /* 0x0000000000027941 */ /* 0x000fea0003800000 */
.L_x_107:
[----:B------:R-:W-:Y:S01]  /*84b0*/  ISETP.LT.OR P3, PT, R4, 0x4, !P6 ;  /* 0x000000040400780c */ /* 0x000fe20007761670 */
[----:B------:R-:W-:-:S12]  /*84c0*/  BSSY B2, `(.L_x_112) ;  /* 0x0000028000027945 */ /* 0x000fd80003800000 */
[----:B------:R-:W-:Y:S05]  /*84d0*/  @P3 BRA `(.L_x_113) ;  /* 0x0000000000983947 */ /* 0x000fea0003800000 */
[----:B------:R-:W1:Y:S01]  /*84e0*/  S2R R7, SR_CgaCtaId ;  /* 0x0000000000077919 */ /* 0x000e620000008800 */
[----:B------:R-:W-:Y:S02]  /*84f0*/  MOV R6, 0x400 ;  /* 0x0000040000067802 */ /* 0x000fe40000000f00 */
[----:B------:R-:W-:Y:S02]  /*8500*/  SHF.L.U32 R8, R0, 0x1f, RZ ;  /* 0x0000001f00087819 */ /* 0x000fe400000006ff */
[----:B-1----:R-:W-:-:S05]  /*8510*/  LEA R6, R7, R6, 0x18 ;  /* 0x0000000607067211 */ /* 0x002fca00078ec0ff */
[----:B------:R-:W-:-:S04]  /*8520*/  IMAD R7, R5, 0x8, R6 ;  /* 0x0000000805077824 */ /* 0x000fc800078e0206 */
[----:B------:R-:W1:Y:S02]  /*8530*/  SYNCS.PHASECHK.TRANS64.TRYWAIT P3, [R7+URZ+0x9428], R8 ;  /* 0x00942808070075a7 */ /* 0x000e64000806017f */
[----:B-1----:R-:W-:Y:S05]  /*8540*/  @!P3 BRA `(.L_x_114) ;  /* 0x000000080050b947 */ /* 0x002fea0003800000 */
.L_x_137:
[----:B------:R-:W-:Y:S01]  /*8550*/  UPRMT UR4, UR5, 0x9910, URZ ;  /* 0x0000991005047896 */ /* 0x000fe2000800003f */
[----:B-1----:R-:W-:-:S03]  /*8560*/  @P1 MOV R8, 0x1000 ;  /* 0x0000100000081802 */ /* 0x002fc60000000f00 */
[----:B------:R-:W-:Y:S01]  /*8570*/  UISETP.NE.AND UP0, UPT, UR4, 0x2, UPT ;  /* 0x000000020400788c */ /* 0x000fe2000bf05270 */
[----:B------:R1:W-:Y:S05]  /*8580*/  @P1 SYNCS.ARRIVE.TRANS64 RZ, [R7+URZ+0x9400], R8 ;  /* 0x0094000807ff19a7 */ /* 0x0003ea000800003f */
[----:B------:R-:W-:-:S13]  /*8590*/  PLOP3.LUT P3, PT, PT, PT, UP0, 0x80, 0x0 ;  /* 0x000000000000781c */ /* 0x000fda0003f6f008 */
[----:B-1----:R-:W-:Y:S05]  /*85a0*/  @P3 BRA `(.L_x_115) ;  /* 0x0000000000043947 */ /* 0x002fea0003800000 */
[----:B------:R-:W-:Y:S01]  /*85b0*/  BPT.TRAP 0x1 ;  /* 0x000000040000795c */ /* 0x000fe20000300000 */
.L_x_115:
[----:B------:R-:W-:Y:S05]  /*85c0*/  @P0 BRA `(.L_x_116) ;  /* 0x0000000000040947 */ /* 0x000fea0003800000 */
[----:B------:R-:W-:Y:S01]  /*85d0*/  BPT.TRAP 0x1 ;  /* 0x000000040000795c */ /* 0x000fe20000300000 */
.L_x_116:
        /* <DEDUP_REMOVED lines=11> */
[----:B------:R-:W-:-:S02]  /*8690*/  VIADD R5, R5, 0x1 ;  /* 0x0000000105057836 */ /* 0x000fc40000000000 */
[----:B------:R-:W-:Y:S01]  /*86a0*/  VIADD R9, R9, 0x1 ;  /* 0x0000000109097836 */ /* 0x000fe20000000000 */
        /* <DEDUP_REMOVED lines=9> */
.L_x_113:
[----:B------:R-:W-:Y:S05]  /*8740*/  BSYNC B2 ;  /* 0x0000000000027941 */ /* 0x000fea0003800000 */
.L_x_112:
[C---:B------:R-:W-:Y:S01]  /*8750*/  ISETP.GT.AND P3, PT, R4.reuse, 0x4, PT ;  /* 0x000000040400780c */ /* 0x040fe20003f64270 */
[----:B------:R-:W-:-:S12]  /*8760*/  VIADD R4, R4, 0xfffffffe ;  /* 0xfffffffe04047836 */ /* 0x000fd80000000000 */
[----:B------:R-:W-:Y:S05]  /*8770*/  @P3 BRA `(.L_x_117) ;  /* 0xfffffff800ac3947 */ /* 0x000fea000383ffff */
[----:B------:R-:W-:Y:S05]  /*8780*/  BSYNC B1 ;  /* 0x0000000000017941 */ /* 0x000fea0003800000 */
.L_x_106:
[----:B------:R-:W-:Y:S01]  /*8790*/  VIADD R17, R17, UR14 ;  /* 0x0000000e11117c36 */ /* 0x000fe20008000000 */
[----:B------:R-:W-:Y:S01]  /*87a0*/  ULDC UR4, c[0x0][0xa00] ;  /* 0x0002800000047ab9 */ /* 0x000fe20000000800 */
[----:B-1----:R-:W-:-:S03]  /*87b0*/  PRMT R4, RZ, 0x7610, R4 ;  /* 0x00007610ff047816 */ /* 0x002fc60000000004 */
[----:B------:R-:W-:-:S13]  /*87c0*/  ISETP.GE.AND P3, PT, R17, UR4, PT ;  /* 0x0000000411007c0c */ /* 0x000fda000bf66270 */
[----:B------:R-:W-:Y:S05]  /*87d0*/  @!P3 BRA `(.L_x_118) ;  /* 0xfffffff00098b947 */ /* 0x000fea000383ffff */
[----:B------:R-:W-:Y:S05]  /*87e0*/  BSYNC B0 ;  /* 0x0000000000007941 */ /* 0x000fea0003800000 */
.L_x_91:
[----:B------:R-:W-:Y:S05]  /*87f0*/  EXIT ;  /* 0x000000000000794d */ /* 0x000fea0003800000 */
.L_x_17:
[----:B-1----:R-:W-:-:S04]  /*8800*/  MOV R3, UR4 ;  /* 0x0000000400037c02 */ /* 0x002fc80008000f00 */
[----:B------:R1:W2:Y:S03]  /*8810*/  SYNCS.PHASECHK.TRANS64.TRYWAIT P1, [R3+URZ+0x9450], R0 ;  /* 0x00945000030075a7 */ /* 0x0002a6000802017f */
[----:B--2---:R-:W-:Y:S05]  /*8820*/  @!P1 NANOSLEEP.SYNCS 0x989680 ;  /* 0x009896800000995d */ /* 0x004fea0003900000 */
[----:B------:R-:W2:Y:S02]  /*8830*/  @!P1 SYNCS.PHASECHK.TRANS64 P1, [R3+URZ+0x9450], R0 ;  /* 0x00945000030095a7 */ /* 0x000ea4000802007f */
[----:B--2---:R-:W-:Y:S05]  /*8840*/  @!P1 BRA `(.L_x_17) ;  /* 0xfffffffc00ec9947 */ /* 0x004fea000383ffff */
[----:B------:R-:W-:Y:S05]  /*8850*/  BRA `(.L_x_119) ;  /* 0xffffff8800947947 */ /* 0x000fea000383ffff */
.L_x_19:
[----:B-1----:R-:W-:-:S04]  /*8860*/  IMAD.U32 R5, RZ, RZ, UR14 ;  /* 0x0000000eff057e24 */ /* 0x002fc8000f8e00ff */
[----:B------:R1:W2:Y:S03]  /*8870*/  SYNCS.PHASECHK.TRANS64.TRYWAIT P1, [R5+URZ+0x9400], R0 ;  /* 0x00940000050075a7 */ /* 0x0002a6000802017f */
[----:B--2---:R-:W-:Y:S05]  /*8880*/  @!P1 NANOSLEEP.SYNCS 0x989680 ;  /* 0x009896800000995d */ /* 0x004fea0003900000 */
[----:B------:R-:W2:Y:S02]  /*8890*/  @!P1 SYNCS.PHASECHK.TRANS64 P1, [R5+URZ+0x9400], R0 ;  /* 0x00940000050095a7 */ /* 0x000ea4000802007f */
[----:B--2---:R-:W-:Y:S05]  /*88a0*/  @!P1 BRA `(.L_x_19) ;  /* 0xfffffffc00ec9947 */ /* 0x004fea000383ffff */
[----:B------:R-:W-:Y:S05]  /*88b0*/  BRA `(.L_x_120) ;  /* 0xffffff8800a87947 */ /* 0x000fea000383ffff */
.L_x_20:
[----:B-1----:R-:W-:-:S04]  /*88c0*/  IMAD.U32 R0, RZ, RZ, UR12 ;  /* 0x0000000cff007e24 */ /* 0x002fc8000f8e00ff */
[----:B------:R1:W2:Y:S03]  /*88d0*/  SYNCS.PHASECHK.TRANS64.TRYWAIT P1, [R0+URZ+-0x8], R3 ;  /* 0xfffff803000075a7 */ /* 0x0002a6000802017f */
[----:B--2---:R-:W-:Y:S05]  /*88e0*/  @!P1 NANOSLEEP.SYNCS 0x989680 ;  /* 0x009896800000995d */ /* 0x004fea0003900000 */
[----:B------:R-:W2:Y:S02]  /*88f0*/  @!P1 SYNCS.PHASECHK.TRANS64 P1, [R0+URZ+-0x8], R3 ;  /* 0xfffff803000095a7 */ /* 0x000ea4000802007f */
[----:B--2---:R-:W-:Y:S05]  /*8900*/  @!P1 BRA `(.L_x_20) ;  /* 0xfffffffc00ec9947 */ /* 0x004fea000383ffff */
[----:B------:R-:W-:Y:S05]  /*8910*/  BRA `(.L_x_121) ;  /* 0xffffff8800987947 */ /* 0x000fea000383ffff */
.L_x_22:
[----:B-1----:R-:W-:-:S04]  /*8920*/  IMAD.U32 R8, RZ, RZ, UR6 ;  /* 0x00000006ff087e24 */ /* 0x002fc8000f8e00ff */
[----:B------:R1:W2:Y:S03]  /*8930*/  SYNCS.PHASECHK.TRANS64.TRYWAIT P1, [R8+URZ+0x9400], R7 ;  /* 0x00940007080075a7 */ /* 0x0002a6000802017f */
[----:B--2---:R-:W-:Y:S05]  /*8940*/  @!P1 NANOSLEEP.SYNCS 0x989680 ;  /* 0x009896800000995d */ /* 0x004fea0003900000 */
[----:B------:R-:W2:Y:S02]  /*8950*/  @!P1 SYNCS.PHASECHK.TRANS64 P1, [R8+URZ+0x9400], R7 ;  /* 0x00940007080095a7 */ /* 0x000ea4000802007f */
[----:B--2---:R-:W-:Y:S05]  /*8960*/  @!P1 BRA `(.L_x_22) ;  /* 0xfffffffc00ec9947 */ /* 0x004fea000383ffff */
[----:B------:R-:W-:Y:S05]  /*8970*/  BRA `(.L_x_122) ;  /* 0xffffff9c00dc7947 */ /* 0x000fea000383ffff */
.L_x_27:
[----:B-1----:R-:W-:-:S04]  /*8980*/  IMAD.U32 R13, RZ, RZ, UR6 ;  /* 0x00000006ff0d7e24 */ /* 0x002fc8000f8e00ff */
[----:B------:R1:W2:Y:S03]  /*8990*/  SYNCS.PHASECHK.TRANS64.TRYWAIT P2, [R13+URZ+0x9400], R4 ;  /* 0x009400040d0075a7 */ /* 0x0002a6000804017f */
[----:B--2---:R-:W-:Y:S05]  /*89a0*/  @!P2 NANOSLEEP.SYNCS 0x989680 ;  /* 0x009896800000a95d */ /* 0x004fea0003900000 */
[----:B------:R-:W2:Y:S02]  /*89b0*/  @!P2 SYNCS.PHASECHK.TRANS64 P2, [R13+URZ+0x9400], R4 ;  /* 0x009400040d00a5a7 */ /* 0x000ea4000804007f */
[----:B--2---:R-:W-:Y:S05]  /*89c0*/  @!P2 BRA `(.L_x_27) ;  /* 0xfffffffc00eca947 */ /* 0x004fea000383ffff */
[----:B------:R-:W-:Y:S05]  /*89d0*/  BRA `(.L_x_123) ;  /* 0xffffffa000947947 */ /* 0x000fea000383ffff */
.L_x_31:
[----:B-1----:R-:W-:-:S04]  /*89e0*/  IMAD.U32 R8, RZ, RZ, UR6 ;  /* 0x00000006ff087e24 */ /* 0x002fc8000f8e00ff */
[----:B------:R1:W2:Y:S03]  /*89f0*/  SYNCS.PHASECHK.TRANS64.TRYWAIT P2, [R8+URZ+0x9400], R11 ;  /* 0x0094000b080075a7 */ /* 0x0002a6000804017f */
[----:B--2---:R-:W-:Y:S05]  /*8a00*/  @!P2 NANOSLEEP.SYNCS 0x989680 ;  /* 0x009896800000a95d */ /* 0x004fea0003900000 */
[----:B------:R-:W2:Y:S02]  /*8a10*/  @!P2 SYNCS.PHASECHK.TRANS64 P2, [R8+URZ+0x9400], R11 ;  /* 0x0094000b0800a5a7 */ /* 0x000ea4000804007f */
[----:B--2---:R-:W-:Y:S05]  /*8a20*/  @!P2 BRA `(.L_x_31) ;  /* 0xfffffffc00eca947 */ /* 0x004fea000383ffff */
[----:B------:R-:W-:Y:S05]  /*8a30*/  BRA `(.L_x_30) ;  /* 0xffffffb400447947 */ /* 0x000fea000383ffff */
.L_x_39:
[----:B-1----:R-:W-:-:S04]  /*8a40*/  MOV R11, UR6 ;  /* 0x00000006000b7c02 */ /* 0x002fc80008000f00 */
[----:B------:R1:W2:Y:S03]  /*8a50*/  SYNCS.PHASECHK.TRANS64.TRYWAIT P2, [R11+URZ+0x9400], R4 ;  /* 0x009400040b0075a7 */ /* 0x0002a6000804017f */
[----:B--2---:R-:W-:Y:S05]  /*8a60*/  @!P2 NANOSLEEP.SYNCS 0x989680 ;  /* 0x009896800000a95d */ /* 0x004fea0003900000 */
[----:B------:R-:W2:Y:S02]  /*8a70*/  @!P2 SYNCS.PHASECHK.TRANS64 P2, [R11+URZ+0x9400], R4 ;  /* 0x009400040b00a5a7 */ /* 0x000ea4000804007f */
[----:B--2---:R-:W-:Y:S05]  /*8a80*/  @!P2 BRA `(.L_x_39) ;  /* 0xfffffffc00eca947 */ /* 0x004fea000383ffff */
[----:B------:R-:W-:Y:S05]  /*8a90*/  BRA `(.L_x_124) ;  /* 0xffffffb800387947 */ /* 0x000fea000383ffff */
.L_x_43:
[----:B-1----:R-:W-:-:S04]  /*8aa0*/  IMAD.U32 R9, RZ, RZ, UR6 ;  /* 0x00000006ff097e24 */ /* 0x002fc8000f8e00ff */
[----:B------:R1:W2:Y:S03]  /*8ab0*/  SYNCS.PHASECHK.TRANS64.TRYWAIT P2, [R9+URZ+0x9400], R10 ;  /* 0x0094000a090075a7 */ /* 0x0002a6000804017f */
[----:B--2---:R-:W-:Y:S05]  /*8ac0*/  @!P2 NANOSLEEP.SYNCS 0x989680 ;  /* 0x009896800000a95d */ /* 0x004fea0003900000 */
[----:B------:R-:W2:Y:S02]  /*8ad0*/  @!P2 SYNCS.PHASECHK.TRANS64 P2, [R9+URZ+0x9400], R10 ;  /* 0x0094000a0900a5a7 */ /* 0x000ea4000804007f */
[----:B--2---:R-:W-:Y:S05]  /*8ae0*/  @!P2 BRA `(.L_x_43) ;  /* 0xfffffffc00eca947 */ /* 0x004fea000383ffff */
[----:B------:R-:W-:Y:S05]  /*8af0*/  BRA `(.L_x_42) ;  /* 0xffffffcc00ec7947 */ /* 0x000fea000383ffff */
.L_x_63:
[----:B-1----:R-:W-:-:S04]  /*8b00*/  IMAD.U32 R3, RZ, RZ, UR12 ;  /* 0x0000000cff037e24 */ /* 0x002fc8000f8e00ff */
[----:B------:R1:W2:Y:S03]  /*8b10*/  SYNCS.PHASECHK.TRANS64.TRYWAIT P1, [R3+URZ+0x8], R0 ;  /* 0x00000800030075a7 */ /* 0x0002a6000802017f */
[----:B--2---:R-:W-:Y:S05]  /*8b20*/  @!P1 NANOSLEEP.SYNCS 0x989680 ;  /* 0x009896800000995d */ /* 0x004fea0003900000 */
[----:B------:R-:W2:Y:S02]  /*8b30*/  @!P1 SYNCS.PHASECHK.TRANS64 P1, [R3+URZ+0x8], R0 ;  /* 0x00000800030095a7 */ /* 0x000ea4000802007f */
[----:B--2---:R-:W-:Y:S05]  /*8b40*/  @!P1 BRA `(.L_x_63) ;  /* 0xfffffffc00ec9947 */ /* 0x004fea000383ffff */
[----:B------:R-:W-:Y:S05]  /*8b50*/  BRA `(.L_x_125) ;  /* 0xffffffd800707947 */ /* 0x000fea000383ffff */
.L_x_76:
[----:B------:R-:W-:Y:S01]  /*8b60*/  BSSY B1, `(.L_x_126) ;  /* 0x0000006000017945 */ /* 0x000fe20003800000 */
[----:B------:R-:W-:-:S07]  /*8b70*/  IMAD.MOV.U32 R15, RZ, RZ, -0x1 ;  /* 0xffffffffff0f7424 */ /* 0x000fce00078e00ff */
[----:B------:R-:W-:Y:S05]  /*8b80*/  WARPSYNC.COLLECTIVE R15, `(.L_x_127) ;  /* 0x000000000f0c7348 */ /* 0x000fea0003c00000 */
[----:B------:R-:W-:Y:S02]  /*8b90*/  ELECT P6, UR62, PT ;  /* 0x00000000003e782f */ /* 0x000fe400038c0000 */
[----:B------:R-:W-:Y:S01]  /*8ba0*/  MOV R14, UR62 ;  /* 0x0000003e000e7c02 */ /* 0x000fe20008000f00 */
[----:B------:R-:W-:Y:S10]  /*8bb0*/  ENDCOLLECTIVE ;  /* 0x000000000000791b */ /* 0x000ff40003800000 */
.L_x_127:
[----:B------:R-:W-:Y:S05]  /*8bc0*/  BSYNC B1 ;  /* 0x0000000000017941 */ /* 0x000fea0003800000 */
.L_x_126:
[----:B------:R-:W-:Y:S05]  /*8bd0*/  BRA `(.L_x_128) ;  /* 0xffffffe400d07947 */ /* 0x000fea000383ffff */
.L_x_79:
[----:B-1----:R1:W2:Y:S02]  /*8be0*/  SYNCS.PHASECHK.TRANS64.TRYWAIT P2, [R7+URZ+0x9460], R6 ;  /* 0x00946006070075a7 */ /* 0x0022a4000804017f */
[----:B--2---:R-:W-:Y:S05]  /*8bf0*/  @!P2 NANOSLEEP.SYNCS 0x989680 ;  /* 0x009896800000a95d */ /* 0x004fea0003900000 */
[----:B------:R-:W2:Y:S02]  /*8c00*/  @!P2 SYNCS.PHASECHK.TRANS64 P2, [R7+URZ+0x9460], R6 ;  /* 0x009460060700a5a7 */ /* 0x000ea4000804007f */
[----:B--2---:R-:W-:Y:S05]  /*8c10*/  @!P2 BRA `(.L_x_79) ;  /* 0xfffffffc00f0a947 */ /* 0x004fea000383ffff */
[----:B------:R-:W-:Y:S05]  /*8c20*/  BRA `(.L_x_129) ;  /* 0xffffffe400f07947 */ /* 0x000fea000383ffff */
.L_x_84:
[----:B-1----:R1:W2:Y:S02]  /*8c30*/  SYNCS.PHASECHK.TRANS64.TRYWAIT P2, [R7+URZ+0x94b0], R4 ;  /* 0x0094b004070075a7 */ /* 0x0022a4000804017f */
[----:B--2---:R-:W-:Y:S05]  /*8c40*/  @!P2 NANOSLEEP.SYNCS 0x989680 ;  /* 0x009896800000a95d */ /* 0x004fea0003900000 */
[----:B------:R-:W2:Y:S02]  /*8c50*/  @!P2 SYNCS.PHASECHK.TRANS64 P2, [R7+URZ+0x94b0], R4 ;  /* 0x0094b0040700a5a7 */ /* 0x000ea4000804007f */
[----:B--2---:R-:W-:Y:S05]  /*8c60*/  @!P2 BRA `(.L_x_84) ;  /* 0xfffffffc00f0a947 */ /* 0x004fea000383ffff */
[----:B------:R-:W-:Y:S05]  /*8c70*/  BRA `(.L_x_83) ;  /* 0xffffffe800807947 */ /* 0x000fea000383ffff */
.L_x_87:
[----:B-1----:R1:W2:Y:S02]  /*8c80*/  SYNCS.PHASECHK.TRANS64.TRYWAIT P2, [R4+URZ+0x9460], R9 ;  /* 0x00946009040075a7 */ /* 0x0022a4000804017f */
[----:B--2---:R-:W-:Y:S05]  /*8c90*/  @!P2 NANOSLEEP.SYNCS 0x989680 ;  /* 0x009896800000a95d */ /* 0x004fea0003900000 */
[----:B------:R-:W2:Y:S02]  /*8ca0*/  @!P2 SYNCS.PHASECHK.TRANS64 P2, [R4+URZ+0x9460], R9 ;  /* 0x009460090400a5a7 */ /* 0x000ea4000804007f */
[----:B--2---:R-:W-:Y:S05]  /*8cb0*/  @!P2 BRA `(.L_x_87) ;  /* 0xfffffffc00f0a947 */ /* 0x004fea000383ffff */
[----:B------:R-:W-:Y:S05]  /*8cc0*/  BRA `(.L_x_130) ;  /* 0xffffffe800947947 */ /* 0x000fea000383ffff */
.L_x_92:
[----:B------:R-:W-:Y:S01]  /*8cd0*/  BSSY B1, `(.L_x_131) ;  /* 0x0000006000017945 */ /* 0x000fe20003800000 */
[----:B------:R-:W-:-:S07]  /*8ce0*/  IMAD.MOV.U32 R15, RZ, RZ, -0x1 ;  /* 0xffffffffff0f7424 */ /* 0x000fce00078e00ff */
[----:B------:R-:W-:Y:S05]  /*8cf0*/  WARPSYNC.COLLECTIVE R15, `(.L_x_132) ;  /* 0x000000000f0c7348 */ /* 0x000fea0003c00000 */
[----:B------:R-:W-:Y:S02]  /*8d00*/  ELECT P6, UR62, PT ;  /* 0x00000000003e782f */ /* 0x000fe400038c0000 */
[----:B------:R-:W-:Y:S01]  /*8d10*/  MOV R14, UR62 ;  /* 0x0000003e000e7c02 */ /* 0x000fe20008000f00 */
[----:B------:R-:W-:Y:S10]  /*8d20*/  ENDCOLLECTIVE ;  /* 0x000000000000791b */ /* 0x000ff40003800000 */
.L_x_132:
[----:B------:R-:W-:Y:S05]  /*8d30*/  BSYNC B1 ;  /* 0x0000000000017941 */ /* 0x000fea0003800000 */
.L_x_131:
[----:B------:R-:W-:Y:S05]  /*8d40*/  BRA `(.L_x_133) ;  /* 0xffffffec00a47947 */ /* 0x000fea000383ffff */
.L_x_95:
[----:B-1----:R1:W2:Y:S02]  /*8d50*/  SYNCS.PHASECHK.TRANS64.TRYWAIT P4, [R8+URZ+0x9428], R7 ;  /* 0x00942807080075a7 */ /* 0x0022a4000808017f */
[----:B--2---:R-:W-:Y:S05]  /*8d60*/  @!P4 NANOSLEEP.SYNCS 0x989680 ;  /* 0x009896800000c95d */ /* 0x004fea0003900000 */
[----:B------:R-:W2:Y:S02]  /*8d70*/  @!P4 SYNCS.PHASECHK.TRANS64 P4, [R8+URZ+0x9428], R7 ;  /* 0x009428070800c5a7 */ /* 0x000ea4000808007f */
[----:B--2---:R-:W-:Y:S05]  /*8d80*/  @!P4 BRA `(.L_x_95) ;  /* 0xfffffffc00f0c947 */ /* 0x004fea000383ffff */
[----:B------:R-:W-:Y:S05]  /*8d90*/  BRA `(.L_x_134) ;  /* 0xffffffec00bc7947 */ /* 0x000fea000383ffff */
.L_x_100:
[----:B-1----:R1:W2:Y:S02]  /*8da0*/  SYNCS.PHASECHK.TRANS64.TRYWAIT P4, [R4+URZ+0x94b0], R7 ;  /* 0x0094b007040075a7 */ /* 0x0022a4000808017f */
[----:B--2---:R-:W-:Y:S05]  /*8db0*/  @!P4 NANOSLEEP.SYNCS 0x989680 ;  /* 0x009896800000c95d */ /* 0x004fea0003900000 */
[----:B------:R-:W2:Y:S02]  /*8dc0*/  @!P4 SYNCS.PHASECHK.TRANS64 P4, [R4+URZ+0x94b0], R7 ;  /* 0x0094b0070400c5a7 */ /* 0x000ea4000808007f */
[----:B--2---:R-:W-:Y:S05]  /*8dd0*/  @!P4 BRA `(.L_x_100) ;  /* 0xfffffffc00f0c947 */ /* 0x004fea000383ffff */
[----:B------:R-:W-:Y:S05]  /*8de0*/  BRA `(.L_x_99) ;  /* 0xfffffff000487947 */ /* 0x000fea000383ffff */
.L_x_103:
[----:B-1----:R1:W2:Y:S02]  /*8df0*/  SYNCS.PHASECHK.TRANS64.TRYWAIT P3, [R7+URZ+0x9428], R8 ;  /* 0x00942808070075a7 */ /* 0x0022a4000806017f */
[----:B--2---:R-:W-:Y:S05]  /*8e00*/  @!P3 NANOSLEEP.SYNCS 0x989680 ;  /* 0x009896800000b95d */ /* 0x004fea0003900000 */
[----:B------:R-:W2:Y:S02]  /*8e10*/  @!P3 SYNCS.PHASECHK.TRANS64 P3, [R7+URZ+0x9428], R8 ;  /* 0x009428080700b5a7 */ /* 0x000ea4000806007f */
[----:B--2---:R-:W-:Y:S05]  /*8e20*/  @!P3 BRA `(.L_x_103) ;  /* 0xfffffffc00f0b947 */ /* 0x004fea000383ffff */
[----:B------:R-:W-:Y:S05]  /*8e30*/  BRA `(.L_x_135) ;  /* 0xfffffff000607947 */ /* 0x000fea000383ffff */
.L_x_109:
[----:B-1----:R1:W2:Y:S02]  /*8e40*/  SYNCS.PHASECHK.TRANS64.TRYWAIT P3, [R7+URZ+0x9428], R8 ;  /* 0x00942808070075a7 */ /* 0x0022a4000806017f */
[----:B--2---:R-:W-:Y:S05]  /*8e50*/  @!P3 NANOSLEEP.SYNCS 0x989680 ;  /* 0x009896800000b95d */ /* 0x004fea0003900000 */
[----:B------:R-:W2:Y:S02]  /*8e60*/  @!P3 SYNCS.PHASECHK.TRANS64 P3, [R7+URZ+0x9428], R8 ;  /* 0x009428080700b5a7 */ /* 0x000ea4000806007f */
[----:B--2---:R-:W-:Y:S05]  /*8e70*/  @!P3 BRA `(.L_x_109) ;  /* 0xfffffffc00f0b947 */ /* 0x004fea000383ffff */
[----:B------:R-:W-:Y:S05]  /*8e80*/  BRA `(.L_x_136) ;  /* 0xfffffff4000c7947 */ /* 0x000fea000383ffff */
.L_x_114:
[----:B-1----:R1:W2:Y:S02]  /*8e90*/  SYNCS.PHASECHK.TRANS64.TRYWAIT P3, [R7+URZ+0x9428], R8 ;  /* 0x00942808070075a7 */ /* 0x0022a4000806017f */
[----:B--2---:R-:W-:Y:S05]  /*8ea0*/  @!P3 NANOSLEEP.SYNCS 0x989680 ;  /* 0x009896800000b95d */ /* 0x004fea0003900000 */
[----:B------:R-:W2:Y:S02]  /*8eb0*/  @!P3 SYNCS.PHASECHK.TRANS64 P3, [R7+URZ+0x9428], R8 ;  /* 0x009428080700b5a7 */ /* 0x000ea4000806007f */
[----:B--2---:R-:W-:Y:S05]  /*8ec0*/  @!P3 BRA `(.L_x_114) ;  /* 0xfffffffc00f0b947 */ /* 0x004fea000383ffff */
[----:B------:R-:W-:Y:S05]  /*8ed0*/  BRA `(.L_x_137) ;  /* 0xfffffff4009c7947 */ /* 0x000fea000383ffff */
        .weak           $__internal_0_$__cuda_sm20_rcp_rn_f32_slowpath
        .type           $__internal_0_$__cuda_sm20_rcp_rn_f32_slowpath,@function
        .size           $__internal_0_$__cuda_sm20_rcp_rn_f32_slowpath,(.L_x_143 - $__internal_0_$__cuda_sm20_rcp_rn_f32_slowpath)
$__internal_0_$__cuda_sm20_rcp_rn_f32_slowpath:
[----:B------:R-:W-:Y:S01]  /*8ee0*/  IMAD.SHL.U32 R0, R3, 0x2, RZ ;  /* 0x0000000203007824 */ /* 0x000fe200078e00ff */
[----:B------:R-:W-:Y:S04]  /*8ef0*/  BSSY B2, `(.L_x_138) ;  /* 0x0000030000027945 */ /* 0x000fe80003800000 */
[----:B------:R-:W-:-:S04]  /*8f00*/  SHF.R.U32.HI R21, RZ, 0x18, R0 ;  /* 0x00000018ff157819 */ /* 0x000fc80000011600 */
[----:B------:R-:W-:-:S13]  /*8f10*/  ISETP.NE.U32.AND P0, PT, R21, RZ, PT ;  /* 0x000000ff1500720c */ /* 0x000fda0003f05070 */
[----:B------:R-:W-:Y:S05]  /*8f20*/  @P0 BRA `(.L_x_139) ;  /* 0x0000000000280947 */ /* 0x000fea0003800000 */
[----:B------:R-:W-:-:S04]  /*8f30*/  SHF.L.U32 R0, R3, 0x1, RZ ;  /* 0x0000000103007819 */ /* 0x000fc800000006ff */
[----:B------:R-:W-:-:S13]  /*8f40*/  ISETP.NE.AND P0, PT, R0, RZ, PT ;  /* 0x000000ff0000720c */ /* 0x000fda0003f05270 */
[----:B------:R-:W-:Y:S01]  /*8f50*/  @P0 FFMA R9, R3, 1.84467440737095516160e+19, RZ ;  /* 0x5f80000003090823 */ /* 0x000fe200000000ff */
[----:B------:R-:W-:Y:S08]  /*8f60*/  @!P0 MUFU.RCP R8, R3 ;  /* 0x0000000300088308 */ /* 0x000ff00000001000 */
[----:B------:R-:W1:Y:S02]  /*8f70*/  @P0 MUFU.RCP R0, R9 ;  /* 0x0000000900000308 */ /* 0x000e640000001000 */
[----:B-1----:R-:W-:-:S04]  /*8f80*/  @P0 FFMA R12, R9, R0, -1 ;  /* 0xbf800000090c0423 */ /* 0x002fc80000000000 */
[----:B------:R-:W-:-:S04]  /*8f90*/  @P0 FADD.FTZ R13, -R12, -RZ ;  /* 0x800000ff0c0d0221 */ /* 0x000fc80000010100 */
[----:B------:R-:W-:-:S04]  /*8fa0*/  @P0 FFMA R0, R0, R13, R0 ;  /* 0x0000000d00000223 */ /* 0x000fc80000000000 */
[----:B------:R-:W-:Y:S01]  /*8fb0*/  @P0 FFMA R8, R0, 1.84467440737095516160e+19, RZ ;  /* 0x5f80000000080823 */ /* 0x000fe200000000ff */
[----:B------:R-:W-:Y:S06]  /*8fc0*/  BRA `(.L_x_140) ;  /* 0x0000000000887947 */ /* 0x000fec0003800000 */
.L_x_139:
[----:B------:R-:W-:-:S05]  /*8fd0*/  VIADD R24, R21, 0xffffff03 ;  /* 0xffffff0315187836 */ /* 0x000fca0000000000 */
[----:B------:R-:W-:-:S13]  /*8fe0*/  ISETP.GT.U32.AND P0, PT, R24, 0x1, PT ;  /* 0x000000011800780c */ /* 0x000fda0003f04070 */
[----:B------:R-:W-:Y:S05]  /*8ff0*/  @P0 BRA `(.L_x_141) ;  /* 0x0000000000780947 */ /* 0x000fea0003800000 */
[----:B------:R-:W-:Y:S01]  /*9000*/  LOP3.LUT R0, R3, 0x7fffff, RZ, 0xc0, !PT ;  /* 0x007fffff03007812 */ /* 0x000fe200078ec0ff */
[----:B------:R-:W-:-:S03]  /*9010*/  IMAD.MOV.U32 R13, RZ, RZ, 0x3 ;  /* 0x00000003ff0d7424 */ /* 0x000fc600078e00ff */
[----:B------:R-:W-:Y:S02]  /*9020*/  LOP3.LUT R0, R0, 0x3f800000, RZ, 0xfc, !PT ;  /* 0x3f80000000007812 */ /* 0x000fe400078efcff */
[----:B------:R-:W-:Y:S02]  /*9030*/  SHF.L.U32 R13, R13, R24, RZ ;  /* 0x000000180d0d7219 */ /* 0x000fe400000006ff */
[----:B------:R-:W1:Y:S02]  /*9040*/  MUFU.RCP R9, R0 ;  /* 0x0000000000097308 */ /* 0x000e640000001000 */
[----:B-1----:R-:W-:-:S04]  /*9050*/  FFMA R8, R0, R9, -1 ;  /* 0xbf80000000087423 */ /* 0x002fc80000000009 */
[----:B------:R-:W-:-:S04]  /*9060*/  FADD.FTZ R8, -R8, -RZ ;  /* 0x800000ff08087221 */ /* 0x000fc80000010100 */
[CCC-:B------:R-:W-:Y:S01]  /*9070*/  FFMA.RM R12, R9.reuse, R8.reuse, R9.reuse ;  /* 0x00000008090c7223 */ /* 0x1c0fe20000004009 */
[----:B------:R-:W-:-:S04]  /*9080*/  FFMA.RP R9, R9, R8, R9 ;  /* 0x0000000809097223 */ /* 0x000fc80000008009 */
[C---:B------:R-:W-:Y:S02]  /*9090*/  LOP3.LUT R8, R12.reuse, 0x7fffff, RZ, 0xc0, !PT ;  /* 0x007fffff0c087812 */ /* 0x040fe400078ec0ff */
[----:B------:R-:W-:Y:S02]  /*90a0*/  FSETP.NEU.FTZ.AND P0, PT, R12, R9, PT ;  /* 0x000000090c00720b */ /* 0x000fe40003f1d000 */
[----:B------:R-:W-:Y:S02]  /*90b0*/  LOP3.LUT R8, R8, 0x800000, RZ, 0xfc, !PT ;  /* 0x0080000008087812 */ /* 0x000fe400078efcff */
[----:B------:R-:W-:Y:S02]  /*90c0*/  SEL R9, RZ, 0xffffffff, !P0 ;  /* 0xffffffffff097807 */ /* 0x000fe40004000000 */
[----:B------:R-:W-:-:S03]  /*90d0*/  LOP3.LUT R13, R13, R8, RZ, 0xc0, !PT ;  /* 0x000000080d0d7212 */ /* 0x000fc600078ec0ff */
[----:B------:R-:W-:Y:S01]  /*90e0*/  IMAD.MOV R9, RZ, RZ, -R9 ;  /* 0x000000ffff097224 */ /* 0x000fe200078e0a09 */
[----:B------:R-:W-:-:S04]  /*90f0*/  SHF.R.U32.HI R13, RZ, R24, R13 ;  /* 0x00000018ff0d7219 */ /* 0x000fc8000001160d */
[--C-:B------:R-:W-:Y:S01]  /*9100*/  LOP3.LUT P1, RZ, R9, R24, R8.reuse, 0xf8, !PT ;  /* 0x0000001809ff7212 */ /* 0x100fe2000782f808 */
[----:B------:R-:W-:Y:S01]  /*9110*/  VIADD R9, R21, 0xffffff04 ;  /* 0xffffff0415097836 */ /* 0x000fe20000000000 */
[C---:B------:R-:W-:Y:S02]  /*9120*/  LOP3.LUT P0, RZ, R13.reuse, 0x1, RZ, 0xc0, !PT ;  /* 0x000000010dff7812 */ /* 0x040fe4000780c0ff */
[----:B------:R-:W-:Y:S02]  /*9130*/  LOP3.LUT P2, RZ, R13, 0x2, RZ, 0xc0, !PT ;  /* 0x000000020dff7812 */ /* 0x000fe4000784c0ff */
[----:B------:R-:W-:Y:S02]  /*9140*/  SHF.R.U32.HI R8, RZ, R9, R8 ;  /* 0x00000009ff087219 */ /* 0x000fe40000011608 */
[----:B------:R-:W-:Y:S02]  /*9150*/  PLOP3.LUT P0, PT, P0, P1, P2, 0xe0, 0x0 ;  /* 0x000000000000781c */ /* 0x000fe40000703c20 */
[----:B------:R-:W-:-:S02]  /*9160*/  LOP3.LUT P1, RZ, R3, 0x7fffff, RZ, 0xc0, !PT ;  /* 0x007fffff03ff7812 */ /* 0x000fc4000782c0ff */
[----:B------:R-:W-:-:S05]  /*9170*/  SEL R0, RZ, 0x1, !P0 ;  /* 0x00000001ff007807 */ /* 0x000fca0004000000 */
[----:B------:R-:W-:-:S05]  /*9180*/  IMAD.MOV R0, RZ, RZ, -R0 ;  /* 0x000000ffff007224 */ /* 0x000fca00078e0a00 */
[----:B------:R-:W-:-:S13]  /*9190*/  ISETP.GE.AND P0, PT, R0, RZ, PT ;  /* 0x000000ff0000720c */ /* 0x000fda0003f06270 */
[----:B------:R-:W-:-:S05]  /*91a0*/  @!P0 IADD3 R8, R8, 0x1, RZ ;  /* 0x0000000108088810 */ /* 0x000fca0007ffe0ff */
[----:B------:R-:W-:-:S05]  /*91b0*/  @!P1 IMAD.SHL.U32 R8, R8, 0x2, RZ ;  /* 0x0000000208089824 */ /* 0x000fca00078e00ff */
[----:B------:R-:W-:Y:S01]  /*91c0*/  LOP3.LUT R8, R8, 0x80000000, R3, 0xf8, !PT ;  /* 0x8000000008087812 */ /* 0x000fe200078ef803 */
[----:B------:R-:W-:Y:S06]  /*91d0*/  BRA `(.L_x_140) ;  /* 0x0000000000047947 */ /* 0x000fec0003800000 */
.L_x_141:
[----:B------:R1:W2:Y:S02]  /*91e0*/  MUFU.RCP R8, R3 ;  /* 0x0000000300087308 */ /* 0x0002a40000001000 */
.L_x_140:
[----:B------:R-:W-:Y:S05]  /*91f0*/  BSYNC B2 ;  /* 0x0000000000027941 */ /* 0x000fea0003800000 */
.L_x_138:
[----:B--2---:R-:W-:Y:S02]  /*9200*/  IMAD.MOV.U32 R0, RZ, RZ, R8 ;  /* 0x000000ffff007224 */ /* 0x004fe400078e0008 */
[----:B------:R-:W-:Y:S02]  /*9210*/  IMAD.MOV.U32 R8, RZ, RZ, R14 ;  /* 0x000000ffff087224 */ /* 0x000fe400078e000e */
[----:B------:R-:W-:-:S04]  /*9220*/  IMAD.MOV.U32 R9, RZ, RZ, 0x0 ;  /* 0x00000000ff097424 */ /* 0x000fc800078e00ff */
[----:B-1----:R-:W-:Y:S05]  /*9230*/  RET.REL.NODEC R8 `(_ZN7cutlass13device_kernelINS_4fmha6kernel28FmhaKernelTmaWarpSpecializedINS1_10collective30FmhaMainloopTmaWarpSpecializedINS_6half_tEffN4cute5tupleIJNS7_1CILi128EEENS9_ILi64EEENS9_ILi32EEEEEENS8_IJiNS9_ILi1EEENS8_IJiiEEEEEESG_SG_NS4_14ResidualFusionEJNS2_6OptionILNS2_3TagE0ENS9_ILb1EEEEENSI_ILSJ_2ESK_EEEEENS4_15FmhaFwdEpilogueIS6_fNS8_IJSB_SC_SB_EEEEENS2_23PersistentTileSchedulerEJSL_SM_EEEEEvNT_6ParamsE) ;  /* 0xffffff6c08707950 */ /* 0x002fea0003c3ffff */
.L_x_142:
[----:B------:R-:W-:-:S00]  /*9240*/  BRA `(.L_x_142) ;  /* 0xfffffffc00fc7947 */ /* 0x000fc0000383ffff */
[----:B------:R-:W-:-:S00]  /*9250*/  NOP ;  /* 0x0000000000007918 */ /* 0x000fc00000000000 */
        /* <DEDUP_REMOVED lines=10> */
.L_x_143:


//--------------------- .nv.global.init           --------------------------
	.section	.nv.global.init,"aw",@progbits
.nv.global.init:
	.type		$str$24,@object
	.size		$str$24,($str$25 - $str$24)
$str$24:
        /*0000*/ 	.byte	0x28, 0x61, 0x64, 0x64, 0x72, 0x65, 0x73, 0x73, 0x20, 0x26, 0x20, 0x6d, 0x61, 0x73, 0x6b, 0x29
        /*0010*/ 	.byte	0x20, 0x3d, 0x3d, 0x20, 0x30, 0x00
	.type		$str$25,@object
	.size		$str$25,(__unnamed_1 - $str$25)
$str$25:
        /*0016*/ 	.byte	0x2f, 0x74, 0x6d, 0x70, 0x2f, 0x63, 0x75, 0x74, 0x6c, 0x61, 0x73, 0x73, 0x5f, 0x73, 0x77, 0x65
        /*0026*/ 	.byte	0x65, 0x70, 0x5f, 0x73, 0x72, 0x63, 0x2f, 0x69, 0x6e, 0x63, 0x6c, 0x75, 0x64, 0x65, 0x2f, 0x63
        /*0036*/ 	.byte	0x75, 0x74, 0x65, 0x2f, 0x70, 0x6f, 0x69, 0x6e, 0x74, 0x65, 0x72, 0x5f, 0x66, 0x6c, 0x61, 0x67
        /*0046*/ 	.byte	0x67, 0x65, 0x64, 0x2e, 0x68, 0x70, 0x70, 0x00
	.type		__unnamed_1,@object
	.size		__unnamed_1,(.L_0 - __unnamed_1)
__unnamed_1:
        /*004e*/ 	.byte	0x61, 0x75, 0x74, 0x6f, 0x20, 0x63, 0x75, 0x74, 0x65, 0x3a, 0x3a, 0x61, 0x73, 0x5f, 0x70, 0x6f
        /* <DEDUP_REMOVED lines=27> */
        /*020e*/ 	.byte	0x3e, 0x3e, 0x5d, 0x00
.L_0:


//--------------------- .nv.shared._ZN7cutlass13device_kernelINS_4fmha6kernel28FmhaKernelTmaWarpSpecializedINS1_10collective30FmhaMainloopTmaWarpSpecializedINS_6half_tEffN4cute5tupleIJNS7_1CILi128EEENS9_ILi64EEENS9_ILi32EEEEEENS8_IJiNS9_ILi1EEENS8_IJiiEEEEEESG_SG_NS4_14ResidualFusionEJNS2_6OptionILNS2_3TagE0ENS9_ILb1EEEEENSI_ILSJ_2ESK_EEEEENS4_15FmhaFwdEpilogueIS6_fNS8_IJSB_SC_SB_EEEEENS2_23PersistentTileSchedulerEJSL_SM_EEEEEvNT_6ParamsE --------------------------
	.section	.nv.shared._ZN7cutlass13device_kernelINS_4fmha6kernel28FmhaKernelTmaWarpSpecializedINS1_10collective30FmhaMainloopTmaWarpSpecializedINS_6half_tEffN4cute5tupleIJNS7_1CILi128EEENS9_ILi64EEENS9_ILi32EEEEEENS8_IJiNS9_ILi1EEENS8_IJiiEEEEEESG_SG_NS4_14ResidualFusionEJNS2_6OptionILNS2_3TagE0ENS9_ILb1EEEEENSI_ILSJ_2ESK_EEEEENS4_15FmhaFwdEpilogueIS6_fNS8_IJSB_SC_SB_EEEEENS2_23PersistentTileSchedulerEJSL_SM_EEEEEvNT_6ParamsE,"aw",@nobits
	.sectionflags	@""
	.align	16
	.zero		1024


//--------------------- .nv.shared.reserved.0     --------------------------
	.section	.nv.shared.reserved.0,"aw",@nobits
	.weak		__nv_reservedSMEM_offset_0_alias
	.size		__nv_reservedSMEM_offset_0_alias, 0, 0
	.other		__nv_reservedSMEM_offset_0_alias,@"STO_CUDA_RESERVED_SHARED STV_DEFAULT"
__nv_reservedSMEM_offset_0_alias:
	.zero		0


//--------------------- .nv.global                --------------------------
	.section	.nv.global,"aw",@nobits
.nv.global:
	.type		_ZN39_INTERNAL_6a359b06_4_k_cu_8cd832c0_34094cute1_E,@object
	.size		_ZN39_INTERNAL_6a359b06_4_k_cu_8cd832c0_34094cute1_E,(_ZN39_INTERNAL_6a359b06_4_k_cu_8cd832c0_34094cuda3std3__45__cpo6cbeginE - _ZN39_INTERNAL_6a359b06_4_k_cu_8cd832c0_34094cute1_E)
_ZN39_INTERNAL_6a359b06_4_k_cu_8cd832c0_34094cute1_E:
	.zero		1
	.type		_ZN39_INTERNAL_6a359b06_4_k_cu_8cd832c0_34094cuda3std3__45__cpo6cbeginE,@object
	.size		_ZN39_INTERNAL_6a359b06_4_k_cu_8cd832c0_34094cuda3std3__45__cpo6cbeginE,(_ZN39_INTERNAL_6a359b06_4_k_cu_8cd832c0_34094cuda3std3__48in_placeE - _ZN39_INTERNAL_6a359b06_4_k_cu_8cd832c0_34094cuda3std3__45__cpo6cbeginE)
_ZN39_INTERNAL_6a359b06_4_k_cu_8cd832c0_34094cuda3std3__45__cpo6cbeginE:
	.zero		1
	.type		_ZN39_INTERNAL_6a359b06_4_k_cu_8cd832c0_34094cuda3std3__48in_placeE,@object
	.size		_ZN39_INTERNAL_6a359b06_4_k_cu_8cd832c0_34094cuda3std3__48in_placeE,(_ZN39_INTERNAL_6a359b06_4_k_cu_8cd832c0_34094cuda3std6ranges3__45__cpo9iter_moveE - _ZN39_INTERNAL_6a359b06_4_k_cu_8cd832c0_34094cuda3std3__48in_placeE)
_ZN39_INTERNAL_6a359b06_4_k_cu_8cd832c0_34094cuda3std3__48in_placeE:
	.zero		1
	.type		_ZN39_INTERNAL_6a359b06_4_k_cu_8cd832c0_34094cuda3std6ranges3__45__cpo9iter_moveE,@object
	.size		_ZN39_INTERNAL_6a359b06_4_k_cu_8cd832c0_34094cuda3std6ranges3__45__cpo9iter_moveE,(_ZN39_INTERNAL_6a359b06_4_k_cu_8cd832c0_34094cuda3std3__45__cpo5beginE - _ZN39_INTERNAL_6a359b06_4_k_cu_8cd832c0_34094cuda3std6ranges3__45__cpo9iter_moveE)
_ZN39_INTERNAL_6a359b06_4_k_cu_8cd832c0_34094cuda3std6ranges3__45__cpo9iter_moveE:
	.zero		1
	.type		_ZN39_INTERNAL_6a359b06_4_k_cu_8cd832c0_34094cuda3std3__45__cpo5beginE,@object
	.size		_ZN39_INTERNAL_6a359b06_4_k_cu_8cd832c0_34094cuda3std3__45__cpo5beginE,(_ZN39_INTERNAL_6a359b06_4_k_cu_8cd832c0_34094cuda3std3__441_GLOBAL__N__6a359b06_4_k_cu_8cd832c0_34096ignoreE - _ZN39_INTERNAL_6a359b06_4_k_cu_8cd832c0_34094cuda3std3__45__cpo5beginE)
_ZN39_INTERNAL_6a359b06_4_k_cu_8cd832c0_34094cuda3std3__45__cpo5beginE:
	.zero		1
	.type		_ZN39_INTERNAL_6a359b06_4_k_cu_8cd832c0_34094cuda3std3__441_GLOBAL__N__6a359b06_4_k_cu_8cd832c0_34096ignoreE,@object
	.size		_ZN39_INTERNAL_6a359b06_4_k_cu_8cd832c0_34094cuda3std3__441_GLOBAL__N__6a359b06_4_k_cu_8cd832c0_34096ignoreE,(_ZN39_INTERNAL_6a359b06_4_k_cu_8cd832c0_34094cute7productE - _ZN39_INTERNAL_6a359b06_4_k_cu_8cd832c0_34094cuda3std3__441_GLOBAL__N__6a359b06_4_k_cu_8cd832c0_34096ignoreE)
_ZN39_INTERNAL_6a359b06_4_k_cu_8cd832c0_34094cuda3std3__441_GLOBAL__N__6a359b06_4_k_cu_8cd832c0_34096ignoreE:
	.zero		1
	.type		_ZN39_INTERNAL_6a359b06_4_k_cu_8cd832c0_34094cute7productE,@object
	.size		_ZN39_INTERNAL_6a359b06_4_k_cu_8cd832c0_34094cute7productE,(_ZN39_INTERNAL_6a359b06_4_k_cu_8cd832c0_34094cuda3std3__45__cpo3endE - _ZN39_INTERNAL_6a359b06_4_k_cu_8cd832c0_34094cute7productE)
_ZN39_INTERNAL_6a359b06_4_k_cu_8cd832c0_34094cute7productE:
	.zero		1
	.type		_ZN39_INTERNAL_6a359b06_4_k_cu_8cd832c0_34094cuda3std3__45__cpo3endE,@object
	.size		_ZN39_INTERNAL_6a359b06_4_k_cu_8cd832c0_34094cuda3std3__45__cpo3endE,(_ZN39_INTERNAL_6a359b06_4_k_cu_8cd832c0_34094cuda3std3__419piecewise_constructE - _ZN39_INTERNAL_6a359b06_4_k_cu_8cd832c0_34094cuda3std3__45__cpo3endE)
_ZN39_INTERNAL_6a359b06_4_k_cu_8cd832c0_34094cuda3std3__45__cpo3endE:
	.zero		1
	.type		_ZN39_INTERNAL_6a359b06_4_k_cu_8cd832c0_34094cuda3std3__419piecewise_constructE,@object
	.size		_ZN39_INTERNAL_6a359b06_4_k_cu_8cd832c0_34094cuda3std3__419piecewise_constructE,(_ZN39_INTERNAL_6a359b06_4_k_cu_8cd832c0_34094cuda3std3__45__cpo4cendE - _ZN39_INTERNAL_6a359b06_4_k_cu_8cd832c0_34094cuda3std3__419piecewise_constructE)
_ZN39_INTERNAL_6a359b06_4_k_cu_8cd832c0_34094cuda3std3__419piecewise_constructE:
	.zero		1
	.type		_ZN39_INTERNAL_6a359b06_4_k_cu_8cd832c0_34094cuda3std3__45__cpo4cendE,@object
	.size		_ZN39_INTERNAL_6a359b06_4_k_cu_8cd832c0_34094cuda3std3__45__cpo4cendE,(_ZN39_INTERNAL_6a359b06_4_k_cu_8cd832c0_34094cuda3std6ranges3__45__cpo4swapE - _ZN39_INTERNAL_6a359b06_4_k_cu_8cd832c0_34094cuda3std3__45__cpo4cendE)
_ZN39_INTERNAL_6a359b06_4_k_cu_8cd832c0_34094cuda3std3__45__cpo4cendE:
	.zero		1
	.type		_ZN39_INTERNAL_6a359b06_4_k_cu_8cd832c0_34094cuda3std6ranges3__45__cpo4swapE,@object
	.size		_ZN39_INTERNAL_6a359b06_4_k_cu_8cd832c0_34094cuda3std6ranges3__45__cpo4swapE,(.L_8 - _ZN39_INTERNAL_6a359b06_4_k_cu_8cd832c0_34094cuda3std6ranges3__45__cpo4swapE)
_ZN39_INTERNAL_6a359b06_4_k_cu_8cd832c0_34094cuda3std6ranges3__45__cpo4swapE:
	.zero		1
.L_8:


//--------------------- .nv.constant0._ZN7cutlass13device_kernelINS_4fmha6kernel28FmhaKernelTmaWarpSpecializedINS1_10collective30FmhaMainloopTmaWarpSpecializedINS_6half_tEffN4cute5tupleIJNS7_1CILi128EEENS9_ILi64EEENS9_ILi32EEEEEENS8_IJiNS9_ILi1EEENS8_IJiiEEEEEESG_SG_NS4_14ResidualFusionEJNS2_6OptionILNS2_3TagE0ENS9_ILb1EEEEENSI_ILSJ_2ESK_EEEEENS4_15FmhaFwdEpilogueIS6_fNS8_IJSB_SC_SB_EEEEENS2_23PersistentTileSchedulerEJSL_SM_EEEEEvNT_6ParamsE --------------------------
	.section	.nv.constant0._ZN7cutlass13device_kernelINS_4fmha6kernel28FmhaKernelTmaWarpSpecializedINS1_10collective30FmhaMainloopTmaWarpSpecializedINS_6half_tEffN4cute5tupleIJNS7_1CILi128EEENS9_ILi64EEENS9_ILi32EEEEEENS8_IJiNS9_ILi1EEENS8_IJiiEEEEEESG_SG_NS4_14ResidualFusionEJNS2_6OptionILNS2_3TagE0ENS9_ILb1EEEEENSI_ILSJ_2ESK_EEEEENS4_15FmhaFwdEpilogueIS6_fNS8_IJSB_SC_SB_EEEEENS2_23PersistentTileSchedulerEJSL_SM_EEEEEvNT_6ParamsE,"a",@progbits
	.sectionflags	@""
	.align	4
.nv.constant0._ZN7cutlass13device_kernelINS_4fmha6kernel28FmhaKernelTmaWarpSpecializedINS1_10collective30FmhaMainloopTmaWarpSpecializedINS_6half_tEffN4cute5tupleIJNS7_1CILi128EEENS9_ILi64EEENS9_ILi32EEEEEENS8_IJiNS9_ILi1EEENS8_IJiiEEEEEESG_SG_NS4_14ResidualFusionEJNS2_6OptionILNS2_3TagE0ENS9_ILb1EEEEENSI_ILSJ_2ESK_EEEEENS4_15FmhaFwdEpilogueIS6_fNS8_IJSB_SC_SB_EEEEENS2_23PersistentTileSchedulerEJSL_SM_EEEEEvNT_6ParamsE:
	.zero		2688


//--------------------- SYMBOLS --------------------------

	.type		.nv.reservedSmem.offset0,@object
	.size		.nv.reservedSmem.offset0,0x4
	.type		__assertfail,@function
